def attn_fwd(
    Q,
    K,
    V,
    Out,
    Lse,
    sm_scale,
    stride_qz,
    stride_qh,
    stride_qm,
    stride_qk,
    stride_kz,
    stride_kh,
    stride_kn,
    stride_kk,
    stride_vz,
    stride_vh,
    stride_vn,
    stride_vk,
    stride_oz,
    stride_oh,
    stride_om,
    stride_ok,
    seqlen_q,
    seqlen_k,
    BLOCK_M: tl.constexpr,
    BLOCK_N: tl.constexpr,
    HEAD_DIM: tl.constexpr,
    CAUSAL: tl.constexpr,
):
    start_m = tl.program_id(0)
    off_hz = tl.program_id(1)
    q_off = off_hz * stride_qh
    k_off = off_hz * stride_kh
    v_off = off_hz * stride_vh
    offs_m = start_m * BLOCK_M + tl.arange(0, BLOCK_M)
    offs_d = tl.arange(0, HEAD_DIM)
    offs_n = tl.arange(0, BLOCK_N)
    q_ptrs = Q + q_off + offs_m[:, None] * stride_qm + offs_d[None, :] * stride_qk
    k_ptrs = K + k_off + offs_d[:, None] * stride_kk + offs_n[None, :] * stride_kn
    v_ptrs = V + v_off + offs_n[:, None] * stride_vn + offs_d[None, :] * stride_vk
    m_i = tl.full([BLOCK_M], float("-inf"), dtype=tl.float32)
    l_i = tl.zeros([BLOCK_M], dtype=tl.float32) + 1.0
    acc = tl.zeros([BLOCK_M, HEAD_DIM], dtype=tl.float32)
    q = tl.load(q_ptrs)
    acc, l_i, m_i = _attn_fwd_inner(
        acc,
        l_i,
        m_i,
        q,
        k_ptrs,
        v_ptrs,
        sm_scale,
        stride_kn,
        stride_vn,
        start_m,
        seqlen_k,
        BLOCK_M,
        BLOCK_N,
        HEAD_DIM,
        CAUSAL,
    )
    acc = acc / l_i[:, None]
    lse = m_i + tl.math.log2(l_i) / 1.4426950408889634
    o_ptrs = (
        Out
        + off_hz * stride_oh
        + offs_m[:, None] * stride_om
        + offs_d[None, :] * stride_ok
    )
    tl.store(o_ptrs, acc.to(Out.dtype.element_ty))
    tl.store(Lse + off_hz * seqlen_q + offs_m, lse)

# config = {"BLOCK_M": 32, "BLOCK_N": 64, "HEAD_DIM": 32, "arch": "sm_80", "causal": false, "dtype": "bf16", "num_stages": 2, "num_warps": 8}
# arch = sm_80


// ===== COMPILED SASS (sm_80) =====

	.target	sm_80

	.elftype	@"ET_EXEC"


//--------------------- .note.nv.tkinfo           --------------------------
	.section	.note.nv.tkinfo,"",@"SHT_NOTE"
	.sectionflags	@"SHF_NOTE_NV_TKINFO"
	.tkinfo
        /*0018*/ 	.word	0x00000002
        /*0030*/ 	.string	""
        /*0030*/ 	.string	"ptxas"
        /*0030*/ 	.string	"Cuda compilation tools, release 13.0, V13.0.88"
        /*0030*/ 	.string	"Build cuda_13.0.r13.0/compiler.36424714_0"
        /*0030*/ 	.string	"-v  -suppress-debug-info  -lineinfo  -arch sm_80 "



//--------------------- .note.nv.cuinfo           --------------------------
	.section	.note.nv.cuinfo,"",@"SHT_NOTE"
	.sectionflags	@"SHF_NOTE_NV_CUINFO"
        /*0018*/ 	.short	0x0002
        /*001a*/ 	.short	0x0050
        /*001c*/ 	.short	0x0082
	.zero		2


//--------------------- .nv.info                  --------------------------
	.section	.nv.info,"",@"SHT_CUDA_INFO"
	.align	4


	//----- nvinfo : EIATTR_REGCOUNT
	.align		4
        /*0000*/ 	.byte	0x04, 0x2f
        /*0002*/ 	.short	(.L_2 - .L_1)
	.align		4
.L_1:
        /*0004*/ 	.word	index@(attn_fwd)
        /*0008*/ 	.word	0x00000080


	//----- nvinfo : EIATTR_FRAME_SIZE
	.align		4
.L_2:
        /*000c*/ 	.byte	0x04, 0x11
        /*000e*/ 	.short	(.L_4 - .L_3)
	.align		4
.L_3:
        /*0010*/ 	.word	index@(attn_fwd)
        /*0014*/ 	.word	0x00000000


	//----- nvinfo : EIATTR_MIN_STACK_SIZE
	.align		4
.L_4:
        /*0018*/ 	.byte	0x04, 0x12
        /*001a*/ 	.short	(.L_6 - .L_5)
	.align		4
.L_5:
        /*001c*/ 	.word	index@(attn_fwd)
        /*0020*/ 	.word	0x00000000
.L_6:


//--------------------- .nv.info.attn_fwd         --------------------------
	.section	.nv.info.attn_fwd,"",@"SHT_CUDA_INFO"
	.sectionflags	@""
	.align	4


	//----- nvinfo : EIATTR_CUDA_API_VERSION
	.align		4
        /*0000*/ 	.byte	0x04, 0x37
        /*0002*/ 	.short	(.L_8 - .L_7)
.L_7:
        /*0004*/ 	.word	0x00000082


	//----- nvinfo : EIATTR_SW2861232_WAR
	.align		4
.L_8:
        /*0008*/ 	.byte	0x01, 0x35
	.zero		2


	//----- nvinfo : EIATTR_PARAM_CBANK
	.align		4
        /*000c*/ 	.byte	0x04, 0x0a
        /*000e*/ 	.short	(.L_10 - .L_9)
	.align		4
.L_9:
        /*0010*/ 	.word	index@(.nv.constant0.attn_fwd)
        /*0014*/ 	.short	0x0160
        /*0016*/ 	.short	0x0088


	//----- nvinfo : EIATTR_CBANK_PARAM_SIZE
	.align		4
.L_10:
        /*0018*/ 	.byte	0x03, 0x19
        /*001a*/ 	.short	0x0088


	//----- nvinfo : EIATTR_KPARAM_INFO
	.align		4
        /*001c*/ 	.byte	0x04, 0x17
        /*001e*/ 	.short	(.L_12 - .L_11)
.L_11:
        /*0020*/ 	.word	0x00000000
        /*0024*/ 	.short	0x0019
        /*0026*/ 	.short	0x0080
        /*0028*/ 	.byte	0x00, 0xf4, 0x21, 0x00


	//----- nvinfo : EIATTR_KPARAM_INFO
	.align		4
.L_12:
        /*002c*/ 	.byte	0x04, 0x17
        /*002e*/ 	.short	(.L_14 - .L_13)
.L_13:
        /*0030*/ 	.word	0x00000000
        /*0034*/ 	.short	0x0018
        /*0036*/ 	.short	0x0078
        /*0038*/ 	.byte	0x00, 0xf4, 0x21, 0x00


	//----- nvinfo : EIATTR_KPARAM_INFO
	.align		4
.L_14:
        /*003c*/ 	.byte	0x04, 0x17
        /*003e*/ 	.short	(.L_16 - .L_15)
.L_15:
        /*0040*/ 	.word	0x00000000
        /*0044*/ 	.short	0x0017
        /*0046*/ 	.short	0x0070
        /*0048*/ 	.byte	0x00, 0xf0, 0x11, 0x00


	//----- nvinfo : EIATTR_KPARAM_INFO
	.align		4
.L_16:
        /*004c*/ 	.byte	0x04, 0x17
        /*004e*/ 	.short	(.L_18 - .L_17)
.L_17:
        /*0050*/ 	.word	0x00000000
        /*0054*/ 	.short	0x0016
        /*0056*/ 	.short	0x006c
        /*0058*/ 	.byte	0x00, 0xf0, 0x11, 0x00


	//----- nvinfo : EIATTR_KPARAM_INFO
	.align		4
.L_18:
        /*005c*/ 	.byte	0x04, 0x17
        /*005e*/ 	.short	(.L_20 - .L_19)
.L_19:
        /*0060*/ 	.word	0x00000000
        /*0064*/ 	.short	0x0015
        /*0066*/ 	.short	0x0068
        /*0068*/ 	.byte	0x00, 0xf0, 0x11, 0x00


	//----- nvinfo : EIATTR_KPARAM_INFO
	.align		4
.L_20:
        /*006c*/ 	.byte	0x04, 0x17
        /*006e*/ 	.short	(.L_22 - .L_21)
.L_21:
        /*0070*/ 	.word	0x00000000
        /*0074*/ 	.short	0x0014
        /*0076*/ 	.short	0x0064
        /*0078*/ 	.byte	0x00, 0xf0, 0x11, 0x00


	//----- nvinfo : EIATTR_KPARAM_INFO
	.align		4
.L_22:
        /*007c*/ 	.byte	0x04, 0x17
        /*007e*/ 	.short	(.L_24 - .L_23)
.L_23:
        /*0080*/ 	.word	0x00000000
        /*0084*/ 	.short	0x0013
        /*0086*/ 	.short	0x0060
        /*0088*/ 	.byte	0x00, 0xf0, 0x11, 0x00


	//----- nvinfo : EIATTR_KPARAM_INFO
	.align		4
.L_24:
        /*008c*/ 	.byte	0x04, 0x17
        /*008e*/ 	.short	(.L_26 - .L_25)
.L_25:
        /*0090*/ 	.word	0x00000000
        /*0094*/ 	.short	0x0012
        /*0096*/ 	.short	0x005c
        /*0098*/ 	.byte	0x00, 0xf0, 0x11, 0x00


	//----- nvinfo : EIATTR_KPARAM_INFO
	.align		4
.L_26:
        /*009c*/ 	.byte	0x04, 0x17
        /*009e*/ 	.short	(.L_28 - .L_27)
.L_27:
        /*00a0*/ 	.word	0x00000000
        /*00a4*/ 	.short	0x0011
        /*00a6*/ 	.short	0x0058
        /*00a8*/ 	.byte	0x00, 0xf0, 0x11, 0x00


	//----- nvinfo : EIATTR_KPARAM_INFO
	.align		4
.L_28:
        /*00ac*/ 	.byte	0x04, 0x17
        /*00ae*/ 	.short	(.L_30 - .L_29)
.L_29:
        /*00b0*/ 	.word	0x00000000
        /*00b4*/ 	.short	0x0010
        /*00b6*/ 	.short	0x0054
        /*00b8*/ 	.byte	0x00, 0xf0, 0x11, 0x00


	//----- nvinfo : EIATTR_KPARAM_INFO
	.align		4
.L_30:
        /*00bc*/ 	.byte	0x04, 0x17
        /*00be*/ 	.short	(.L_32 - .L_31)
.L_31:
        /*00c0*/ 	.word	0x00000000
        /*00c4*/ 	.short	0x000f
        /*00c6*/ 	.short	0x0050
        /*00c8*/ 	.byte	0x00, 0xf0, 0x11, 0x00


	//----- nvinfo : EIATTR_KPARAM_INFO
	.align		4
.L_32:
        /*00cc*/ 	.byte	0x04, 0x17
        /*00ce*/ 	.short	(.L_34 - .L_33)
.L_33:
        /*00d0*/ 	.word	0x00000000
        /*00d4*/ 	.short	0x000e
        /*00d6*/ 	.short	0x004c
        /*00d8*/ 	.byte	0x00, 0xf0, 0x11, 0x00


	//----- nvinfo : EIATTR_KPARAM_INFO
	.align		4
.L_34:
        /*00dc*/ 	.byte	0x04, 0x17
        /*00de*/ 	.short	(.L_36 - .L_35)
.L_35:
        /*00e0*/ 	.word	0x00000000
        /*00e4*/ 	.short	0x000d
        /*00e6*/ 	.short	0x0048
        /*00e8*/ 	.byte	0x00, 0xf0, 0x11, 0x00


	//----- nvinfo : EIATTR_KPARAM_INFO
	.align		4
.L_36:
        /*00ec*/ 	.byte	0x04, 0x17
        /*00ee*/ 	.short	(.L_38 - .L_37)
.L_37:
        /*00f0*/ 	.word	0x00000000
        /*00f4*/ 	.short	0x000c
        /*00f6*/ 	.short	0x0044
        /*00f8*/ 	.byte	0x00, 0xf0, 0x11, 0x00


	//----- nvinfo : EIATTR_KPARAM_INFO
	.align		4
.L_38:
        /*00fc*/ 	.byte	0x04, 0x17
        /*00fe*/ 	.short	(.L_40 - .L_39)
.L_39:
        /*0100*/ 	.word	0x00000000
        /*0104*/ 	.short	0x000b
        /*0106*/ 	.short	0x0040
        /*0108*/ 	.byte	0x00, 0xf0, 0x11, 0x00


	//----- nvinfo : EIATTR_KPARAM_INFO
	.align		4
.L_40:
        /*010c*/ 	.byte	0x04, 0x17
        /*010e*/ 	.short	(.L_42 - .L_41)
.L_41:
        /*0110*/ 	.word	0x00000000
        /*0114*/ 	.short	0x000a
        /*0116*/ 	.short	0x003c
        /*0118*/ 	.byte	0x00, 0xf0, 0x11, 0x00


	//----- nvinfo : EIATTR_KPARAM_INFO
	.align		4
.L_42:
        /*011c*/ 	.byte	0x04, 0x17
        /*011e*/ 	.short	(.L_44 - .L_43)
.L_43:
        /*0120*/ 	.word	0x00000000
        /*0124*/ 	.short	0x0009
        /*0126*/ 	.short	0x0038
        /*0128*/ 	.byte	0x00, 0xf0, 0x11, 0x00


	//----- nvinfo : EIATTR_KPARAM_INFO
	.align		4
.L_44:
        /*012c*/ 	.byte	0x04, 0x17
        /*012e*/ 	.short	(.L_46 - .L_45)
.L_45:
        /*0130*/ 	.word	0x00000000
        /*0134*/ 	.short	0x0008
        /*0136*/ 	.short	0x0034
        /*0138*/ 	.byte	0x00, 0xf0, 0x11, 0x00


	//----- nvinfo : EIATTR_KPARAM_INFO
	.align		4
.L_46:
        /*013c*/ 	.byte	0x04, 0x17
        /*013e*/ 	.short	(.L_48 - .L_47)
.L_47:
        /*0140*/ 	.word	0x00000000
        /*0144*/ 	.short	0x0007
        /*0146*/ 	.short	0x0030
        /*0148*/ 	.byte	0x00, 0xf0, 0x11, 0x00


	//----- nvinfo : EIATTR_KPARAM_INFO
	.align		4
.L_48:
        /*014c*/ 	.byte	0x04, 0x17
        /*014e*/ 	.short	(.L_50 - .L_49)
.L_49:
        /*0150*/ 	.word	0x00000000
        /*0154*/ 	.short	0x0006
        /*0156*/ 	.short	0x002c
        /*0158*/ 	.byte	0x00, 0xf0, 0x11, 0x00


	//----- nvinfo : EIATTR_KPARAM_INFO
	.align		4
.L_50:
        /*015c*/ 	.byte	0x04, 0x17
        /*015e*/ 	.short	(.L_52 - .L_51)
.L_51:
        /*0160*/ 	.word	0x00000000
        /*0164*/ 	.short	0x0005
        /*0166*/ 	.short	0x0028
        /*0168*/ 	.byte	0x00, 0xf0, 0x11, 0x00


	//----- nvinfo : EIATTR_KPARAM_INFO
	.align		4
.L_52:
        /*016c*/ 	.byte	0x04, 0x17
        /*016e*/ 	.short	(.L_54 - .L_53)
.L_53:
        /*0170*/ 	.word	0x00000000
        /*0174*/ 	.short	0x0004
        /*0176*/ 	.short	0x0020
        /*0178*/ 	.byte	0x00, 0xf4, 0x21, 0x00


	//----- nvinfo : EIATTR_KPARAM_INFO
	.align		4
.L_54:
        /*017c*/ 	.byte	0x04, 0x17
        /*017e*/ 	.short	(.L_56 - .L_55)
.L_55:
        /*0180*/ 	.word	0x00000000
        /*0184*/ 	.short	0x0003
        /*0186*/ 	.short	0x0018
        /*0188*/ 	.byte	0x00, 0xf4, 0x21, 0x00


	//----- nvinfo : EIATTR_KPARAM_INFO
	.align		4
.L_56:
        /*018c*/ 	.byte	0x04, 0x17
        /*018e*/ 	.short	(.L_58 - .L_57)
.L_57:
        /*0190*/ 	.word	0x00000000
        /*0194*/ 	.short	0x0002
        /*0196*/ 	.short	0x0010
        /*0198*/ 	.byte	0x00, 0xf4, 0x21, 0x00


	//----- nvinfo : EIATTR_KPARAM_INFO
	.align		4
.L_58:
        /*019c*/ 	.byte	0x04, 0x17
        /*019e*/ 	.short	(.L_60 - .L_59)
.L_59:
        /*01a0*/ 	.word	0x00000000
        /*01a4*/ 	.short	0x0001
        /*01a6*/ 	.short	0x0008
        /*01a8*/ 	.byte	0x00, 0xf4, 0x21, 0x00


	//----- nvinfo : EIATTR_KPARAM_INFO
	.align		4
.L_60:
        /*01ac*/ 	.byte	0x04, 0x17
        /*01ae*/ 	.short	(.L_62 - .L_61)
.L_61:
        /*01b0*/ 	.word	0x00000000
        /*01b4*/ 	.short	0x0000
        /*01b6*/ 	.short	0x0000
        /*01b8*/ 	.byte	0x00, 0xf4, 0x21, 0x00


	//----- nvinfo : EIATTR_MAXREG_COUNT
	.align		4
.L_62:
        /*01bc*/ 	.byte	0x03, 0x1b
        /*01be*/ 	.short	0x00ff


	//----- nvinfo : EIATTR_NUM_BARRIERS
	.align		4
        /*01c0*/ 	.byte	0x02, 0x4c
        /*01c2*/ 	.byte	0x01
	.zero		1


	//----- nvinfo : EIATTR_MERCURY_ISA_VERSION
	.align		4
        /*01c4*/ 	.byte	0x03, 0x5f
        /*01c6*/ 	.short	0x0000


	//----- nvinfo : EIATTR_COOP_GROUP_MASK_REGIDS
	.align		4
        /*01c8*/ 	.byte	0x04, 0x29
        /*01ca*/ 	.short	(.L_64 - .L_63)


	//   ....[0]....
.L_63:
        /*01cc*/ 	.word	0xffffffff


	//   ....[1]....
        /*01d0*/ 	.word	0xffffffff


	//   ....[2]....
        /*01d4*/ 	.word	0xffffffff


	//   ....[3]....
        /*01d8*/ 	.word	0xffffffff


	//   ....[4]....
        /*01dc*/ 	.word	0xffffffff


	//   ....[5]....
        /*01e0*/ 	.word	0xffffffff


	//   ....[6]....
        /*01e4*/ 	.word	0xffffffff


	//   ....[7]....
        /*01e8*/ 	.word	0xffffffff


	//----- nvinfo : EIATTR_COOP_GROUP_INSTR_OFFSETS
	.align		4
.L_64:
        /*01ec*/ 	.byte	0x04, 0x28
        /*01ee*/ 	.short	(.L_66 - .L_65)


	//   ....[0]....
.L_65:
        /*01f0*/ 	.word	0x00001190


	//   ....[1]....
        /*01f4*/ 	.word	0x00001230


	//   ....[2]....
        /*01f8*/ 	.word	0x00001240


	//   ....[3]....
        /*01fc*/ 	.word	0x00001280


	//   ....[4]....
        /*0200*/ 	.word	0x00001df0


	//   ....[5]....
        /*0204*/ 	.word	0x00001e00


	//   ....[6]....
        /*0208*/ 	.word	0x00001e80


	//   ....[7]....
        /*020c*/ 	.word	0x00001ea0


	//----- nvinfo : EIATTR_EXIT_INSTR_OFFSETS
	.align		4
.L_66:
        /*0210*/ 	.byte	0x04, 0x1c
        /*0212*/ 	.short	(.L_68 - .L_67)


	//   ....[0]....
.L_67:
        /*0214*/ 	.word	0x00002c60


	//   ....[1]....
        /*0218*/ 	.word	0x00002d00


	//----- nvinfo : EIATTR_REQNTID
	.align		4
.L_68:
        /*021c*/ 	.byte	0x04, 0x10
        /*021e*/ 	.short	(.L_70 - .L_69)
.L_69:
        /*0220*/ 	.word	0x00000100
        /*0224*/ 	.word	0x00000001
        /*0228*/ 	.word	0x00000001
.L_70:


//--------------------- .nv.callgraph             --------------------------
	.section	.nv.callgraph,"",@"SHT_CUDA_CALLGRAPH"
	.align	4
	.sectionentsize	8
	.align		4
        /*0000*/ 	.word	0x00000000
	.align		4
        /*0004*/ 	.word	0xffffffff
	.align		4
        /*0008*/ 	.word	0x00000000
	.align		4
        /*000c*/ 	.word	0xfffffffe
	.align		4
        /*0010*/ 	.word	0x00000000
	.align		4
        /*0014*/ 	.word	0xfffffffd
	.align		4
        /*0018*/ 	.word	0x00000000
	.align		4
        /*001c*/ 	.word	0xfffffffc


//--------------------- .nv.rel.action            --------------------------
	.section	.nv.rel.action,"",@"SHT_CUDA_RELOCINFO"
	.align	8
	.sectionentsize	8
        /*0000*/ 	.byte	0x73, 0x00, 0x00, 0x00, 0x00, 0x00, 0x00, 0x00, 0x00, 0x00, 0x00, 0x11, 0x25, 0x00, 0x05, 0x36


//--------------------- .nv.constant4             --------------------------
	.section	.nv.constant4,"a",@progbits
	.align	8
	.align		8
.nv.constant4:
        /*0000*/ 	.dword	_$_str


//--------------------- .nv.constant0.attn_fwd    --------------------------
	.section	.nv.constant0.attn_fwd,"a",@progbits
	.sectionflags	@""
	.align	4
.nv.constant0.attn_fwd:
	.zero		488


//--------------------- .text.attn_fwd            --------------------------
	.section	.text.attn_fwd,"ax",@progbits
	.sectioninfo	@"SHI_REGISTERS=128"
	.align	128
        .global         attn_fwd
        .type           attn_fwd,@function
        .size           attn_fwd,(.L_x_3 - attn_fwd)
        .other          attn_fwd,@"STO_CUDA_ENTRY STV_DEFAULT"
attn_fwd:
.text.attn_fwd:
[----:B------:R-:W-:Y:S02]  /*0000*/  MOV R1, c[0x0][0x28] ;  /* 0x00000a0000017a02 */ /* 0x000fe40000000f00 */
[----:B------:R-:W0:Y:S01]  /*0010*/  S2R R124, SR_TID.X ;  /* 0x00000000007c7919 */ /* 0x000e220000002100 */
[----:B------:R-:W-:Y:S01]  /*0020*/  MOV R4, c[0x0][0x198] ;  /* 0x0000660000047a02 */ /* 0x000fe20000000f00 */
[----:B------:R-:W-:Y:S02]  /*0030*/  ULDC.64 UR4, c[0x0][0x118] ;  /* 0x0000460000047ab9 */ /* 0x000fe40000000a00 */
[----:B------:R-:W1:Y:S04]  /*0040*/  S2R R3, SR_CTAID.X ;  /* 0x0000000000037919 */ /* 0x000e680000002500 */
[----:B------:R-:W2:Y:S01]  /*0050*/  S2R R13, SR_CTAID.Y ;  /* 0x00000000000d7919 */ /* 0x000ea20000002600 */
[----:B0-----:R-:W-:Y:S02]  /*0060*/  LOP3.LUT R10, R124, 0x1f, RZ, 0xc0, !PT ;  /* 0x0000001f7c0a7812 */ /* 0x001fe400078ec0ff */
[----:B------:R-:W-:-:S02]  /*0070*/  SHF.R.U32.HI R123, RZ, 0x5, R124 ;  /* 0x00000005ff7b7819 */ /* 0x000fc4000001167c */
[----:B-1----:R-:W-:Y:S02]  /*0080*/  LEA R120, R3, R10, 0x5 ;  /* 0x0000000a03787211 */ /* 0x002fe400078e28ff */
[----:B------:R-:W-:Y:S01]  /*0090*/  SGXT.U32 R123, R123, 0x3 ;  /* 0x000000037b7b781a */ /* 0x000fe20000000000 */
[----:B--2---:R-:W-:Y:S01]  /*00a0*/  IMAD R0, R13, c[0x0][0x190], RZ ;  /* 0x000064000d007a24 */ /* 0x004fe200078e02ff */
[----:B------:R-:W-:Y:S01]  /*00b0*/  LEA.HI R14, R124, 0x18, RZ, 0x1b ;  /* 0x000000187c0e7811 */ /* 0x000fe200078fd8ff */
[----:B------:R-:W-:Y:S02]  /*00c0*/  IMAD R3, R120, c[0x0][0x194], RZ ;  /* 0x0000650078037a24 */ /* 0x000fe400078e02ff */
[----:B------:R-:W-:Y:S01]  /*00d0*/  IMAD R7, R123, c[0x0][0x198], RZ ;  /* 0x000066007b077a24 */ /* 0x000fe200078e02ff */
[C---:B------:R-:W-:Y:S01]  /*00e0*/  SHF.L.U32 R2, R0.reuse, 0x1, RZ ;  /* 0x0000000100027819 */ /* 0x040fe200000006ff */
[----:B------:R-:W-:Y:S01]  /*00f0*/  IMAD.HI R0, R0, 0x2, RZ ;  /* 0x0000000200007827 */ /* 0x000fe200078e02ff */
[----:B------:R-:W-:-:S02]  /*0100*/  SHF.L.U32 R5, R3, 0x1, RZ ;  /* 0x0000000103057819 */ /* 0x000fc400000006ff */
[C---:B------:R-:W-:Y:S01]  /*0110*/  LEA R9, R4.reuse, R7, 0x3 ;  /* 0x0000000704097211 */ /* 0x040fe200078e18ff */
[----:B------:R-:W-:Y:S01]  /*0120*/  IMAD.HI R3, R3, 0x2, RZ ;  /* 0x0000000203037827 */ /* 0x000fe200078e02ff */
[----:B------:R-:W-:Y:S02]  /*0130*/  IADD3 R8, P0, P1, R5, c[0x0][0x160], R2 ;  /* 0x0000580005087a10 */ /* 0x000fe4000791e002 */
[----:B------:R-:W-:Y:S01]  /*0140*/  LEA R11, R4, R9, 0x3 ;  /* 0x00000009040b7211 */ /* 0x000fe200078e18ff */
[----:B------:R-:W-:Y:S01]  /*0150*/  IMAD R12, R14, c[0x0][0x198], RZ ;  /* 0x000066000e0c7a24 */ /* 0x000fe200078e02ff */
[----:B------:R-:W-:Y:S02]  /*0160*/  IADD3.X R0, R3, c[0x0][0x164], R0, P0, P1 ;  /* 0x0000590003007a10 */ /* 0x000fe400007e2400 */
[-C--:B------:R-:W-:Y:S02]  /*0170*/  LEA R2, P0, R7, R8.reuse, 0x1 ;  /* 0x0000000807027211 */ /* 0x080fe400078008ff */
[----:B------:R-:W-:-:S02]  /*0180*/  LEA R4, P1, R9, R8, 0x1 ;  /* 0x0000000809047211 */ /* 0x000fc400078208ff */
[-C--:B------:R-:W-:Y:S02]  /*0190*/  LEA R6, P2, R11, R8.reuse, 0x1 ;  /* 0x000000080b067211 */ /* 0x080fe400078408ff */
[C---:B------:R-:W-:Y:S02]  /*01a0*/  LEA R8, P3, R12.reuse, R8, 0x1 ;  /* 0x000000080c087211 */ /* 0x040fe400078608ff */
[-C--:B------:R-:W-:Y:S02]  /*01b0*/  LEA.HI.X.SX32 R3, R7, R0.reuse, 0x1, P0 ;  /* 0x0000000007037211 */ /* 0x080fe400000f0eff */
[-C--:B------:R-:W-:Y:S02]  /*01c0*/  LEA.HI.X.SX32 R5, R9, R0.reuse, 0x1, P1 ;  /* 0x0000000009057211 */ /* 0x080fe400008f0eff */
[-C--:B------:R-:W-:Y:S02]  /*01d0*/  LEA.HI.X.SX32 R7, R11, R0.reuse, 0x1, P2 ;  /* 0x000000000b077211 */ /* 0x080fe400010f0eff */
[----:B------:R-:W-:Y:S01]  /*01e0*/  LEA.HI.X.SX32 R9, R12, R0, 0x1, P3 ;  /* 0x000000000c097211 */ /* 0x000fe200018f0eff */
[----:B------:R-:W2:Y:S04]  /*01f0*/  LDG.E.U16 R3, [R2.64] ;  /* 0x0000000402037981 */ /* 0x000ea8000c1e1500 */
[----:B------:R0:W3:Y:S04]  /*0200*/  LDG.E.U16 R5, [R4.64] ;  /* 0x0000000404057981 */ /* 0x0000e8000c1e1500 */
[----:B------:R1:W4:Y:S04]  /*0210*/  LDG.E.U16 R7, [R6.64] ;  /* 0x0000000406077981 */ /* 0x000328000c1e1500 */
[----:B------:R5:W4:Y:S01]  /*0220*/  LDG.E.U16 R11, [R8.64] ;  /* 0x00000004080b7981 */ /* 0x000b22000c1e1500 */
[C---:B------:R-:W-:Y:S01]  /*0230*/  LOP3.LUT R15, R124.reuse, 0xc0, RZ, 0xc0, !PT ;  /* 0x000000c07c0f7812 */ /* 0x040fe200078ec0ff */
[----:B------:R-:W-:Y:S01]  /*0240*/  CS2R R28, SRZ ;  /* 0x00000000001c7805 */ /* 0x000fe2000001ff00 */
[----:B------:R-:W-:Y:S01]  /*0250*/  SHF.L.U32 R125, R124, 0x1, RZ ;  /* 0x000000017c7d7819 */ /* 0x000fe200000006ff */
[----:B------:R-:W-:Y:S01]  /*0260*/  CS2R R30, SRZ ;  /* 0x00000000001e7805 */ /* 0x000fe2000001ff00 */
[----:B------:R-:W-:Y:S01]  /*0270*/  SHF.R.U32.HI R0, RZ, 0x2, R15 ;  /* 0x00000002ff007819 */ /* 0x000fe2000001160f */
[----:B------:R-:W-:Y:S01]  /*0280*/  CS2R R24, SRZ ;  /* 0x0000000000187805 */ /* 0x000fe2000001ff00 */
[----:B------:R-:W-:Y:S01]  /*0290*/  MOV R12, c[0x0][0x1d0] ;  /* 0x00007400000c7a02 */ /* 0x000fe20000000f00 */
[----:B------:R-:W-:Y:S01]  /*02a0*/  CS2R R26, SRZ ;  /* 0x00000000001a7805 */ /* 0x000fe2000001ff00 */
[----:B------:R-:W-:Y:S01]  /*02b0*/  LOP3.LUT R0, R0, 0x1fe, R125, 0x78, !PT ;  /* 0x000001fe00007812 */ /* 0x000fe200078e787d */
[----:B------:R-:W-:Y:S01]  /*02c0*/  CS2R R20, SRZ ;  /* 0x0000000000147805 */ /* 0x000fe2000001ff00 */
[----:B------:R-:W-:Y:S01]  /*02d0*/  ISETP.GE.AND P0, PT, R12, 0x1, PT ;  /* 0x000000010c00780c */ /* 0x000fe20003f06270 */
[----:B------:R-:W-:Y:S01]  /*02e0*/  CS2R R22, SRZ ;  /* 0x0000000000167805 */ /* 0x000fe2000001ff00 */
[----:B------:R-:W-:Y:S01]  /*02f0*/  MOV R36, 0xff800000 ;  /* 0xff80000000247802 */ /* 0x000fe20000000f00 */
[----:B------:R-:W-:Y:S01]  /*0300*/  CS2R R16, SRZ ;  /* 0x0000000000107805 */ /* 0x000fe2000001ff00 */
[----:B0-----:R-:W-:Y:S01]  /*0310*/  MOV R4, 0x3f800000 ;  /* 0x3f80000000047802 */ /* 0x001fe20000000f00 */
[----:B------:R-:W-:Y:S01]  /*0320*/  CS2R R18, SRZ ;  /* 0x0000000000127805 */ /* 0x000fe2000001ff00 */
[----:B-----5:R-:W-:-:S02]  /*0330*/  MOV R9, 0x3f800000 ;  /* 0x3f80000000097802 */ /* 0x020fc40000000f00 */
[----:B------:R-:W-:Y:S02]  /*0340*/  MOV R64, 0xff800000 ;  /* 0xff80000000407802 */ /* 0x000fe40000000f00 */
[C---:B-1----:R-:W-:Y:S02]  /*0350*/  LOP3.LUT R6, R124.reuse, 0x3f, RZ, 0xc0, !PT ;  /* 0x0000003f7c067812 */ /* 0x042fe400078ec0ff */
[C---:B------:R-:W-:Y:S02]  /*0360*/  SHF.L.U32 R32, R124.reuse, 0x3, RZ ;  /* 0x000000037c207819 */ /* 0x040fe400000006ff */
[----:B------:R-:W-:Y:S01]  /*0370*/  SHF.L.U32 R15, R124, 0x5, RZ ;  /* 0x000000057c0f7819 */ /* 0x000fe200000006ff */
[----:B--2---:R0:W-:Y:S04]  /*0380*/  STS.U16 [R0+0x1000], R3 ;  /* 0x0010000300007388 */ /* 0x0041e80000000400 */
[----:B---3--:R0:W-:Y:S04]  /*0390*/  STS.U16 [R0+0x1200], R5 ;  /* 0x0012000500007388 */ /* 0x0081e80000000400 */
[----:B----4-:R0:W-:Y:S04]  /*03a0*/  STS.U16 [R0+0x1400], R7 ;  /* 0x0014000700007388 */ /* 0x0101e80000000400 */
[----:B------:R0:W-:Y:S01]  /*03b0*/  STS.U16 [R0+0x1600], R11 ;  /* 0x0016000b00007388 */ /* 0x0001e20000000400 */
[----:B------:R-:W-:Y:S05]  /*03c0*/  @!P0 BRA `(.L_x_0) ;  /* 0x00001c6000008947 */ /* 0x000fea0003800000 */
[----:B------:R-:W-:Y:S01]  /*03d0*/  IMAD R10, R10, c[0x0][0x1a8], RZ ;  /* 0x00006a000a0a7a24 */ /* 0x000fe200078e02ff */
[----:B0-----:R-:W-:Y:S01]  /*03e0*/  LOP3.LUT R11, R124, 0x7, RZ, 0xc0, !PT ;  /* 0x000000077c0b7812 */ /* 0x001fe200078ec0ff */
[----:B------:R-:W-:Y:S01]  /*03f0*/  IMAD R2, R13, c[0x0][0x1a0], RZ ;  /* 0x000068000d027a24 */ /* 0x000fe200078e02ff */
[----:B------:R-:W-:Y:S01]  /*0400*/  LOP3.LUT R93, R15, 0x200, RZ, 0xc0, !PT ;  /* 0x000002000f5d7812 */ /* 0x000fe200078ec0ff */
[C---:B------:R-:W-:Y:S01]  /*0410*/  IMAD.HI R7, R10.reuse, 0x2, RZ ;  /* 0x000000020a077827 */ /* 0x040fe200078e02ff */
[----:B------:R-:W-:Y:S01]  /*0420*/  SHF.L.U32 R5, R10, 0x1, RZ ;  /* 0x000000010a057819 */ /* 0x000fe200000006ff */
[----:B------:R-:W-:Y:S01]  /*0430*/  CS2R R28, SRZ ;  /* 0x00000000001c7805 */ /* 0x000fe2000001ff00 */
[C---:B------:R-:W-:Y:S01]  /*0440*/  SHF.L.U32 R4, R2.reuse, 0x1, RZ ;  /* 0x0000000102047819 */ /* 0x040fe200000006ff */
[----:B------:R-:W-:Y:S01]  /*0450*/  IMAD.HI R2, R2, 0x2, RZ ;  /* 0x0000000202027827 */ /* 0x000fe200078e02ff */
[----:B------:R-:W-:Y:S01]  /*0460*/  MOV R15, c[0x0][0x1a4] ;  /* 0x00006900000f7a02 */ /* 0x000fe20000000f00 */
[----:B------:R-:W-:Y:S01]  /*0470*/  CS2R R30, SRZ ;  /* 0x00000000001e7805 */ /* 0x000fe2000001ff00 */
[----:B------:R-:W-:Y:S01]  /*0480*/  IADD3 R107, P0, P1, R5, c[0x0][0x168], R4 ;  /* 0x00005a00056b7a10 */ /* 0x000fe2000791e004 */
[----:B------:R-:W-:Y:S01]  /*0490*/  IMAD R3, R13, c[0x0][0x1b0], RZ ;  /* 0x00006c000d037a24 */ /* 0x000fe200078e02ff */
[----:B------:R-:W-:Y:S01]  /*04a0*/  LOP3.LUT R5, R125, 0x10, RZ, 0xc0, !PT ;  /* 0x000000107d057812 */ /* 0x000fe200078ec0ff */
[----:B------:R-:W-:Y:S01]  /*04b0*/  IMAD R8, R6, c[0x0][0x1b4], RZ ;  /* 0x00006d0006087a24 */ /* 0x000fe200078e02ff */
[----:B------:R-:W-:Y:S01]  /*04c0*/  IADD3.X R13, R7, c[0x0][0x16c], R2, P0, P1 ;  /* 0x00005b00070d7a10 */ /* 0x000fe200007e2402 */
[----:B------:R-:W-:Y:S01]  /*04d0*/  IMAD R4, R123, c[0x0][0x1a4], RZ ;  /* 0x000069007b047a24 */ /* 0x000fe200078e02ff */
[----:B------:R-:W-:Y:S01]  /*04e0*/  LOP3.LUT R2, R32, 0x30, RZ, 0xc0, !PT ;  /* 0x0000003020027812 */ /* 0x000fe200078ec0ff */
[----:B------:R-:W-:Y:S01]  /*04f0*/  CS2R R24, SRZ ;  /* 0x0000000000187805 */ /* 0x000fe2000001ff00 */
[C---:B------:R-:W-:Y:S01]  /*0500*/  SHF.L.U32 R6, R3.reuse, 0x1, RZ ;  /* 0x0000000103067819 */ /* 0x040fe200000006ff */
[----:B------:R-:W-:Y:S01]  /*0510*/  IMAD.HI R3, R3, 0x2, RZ ;  /* 0x0000000203037827 */ /* 0x000fe200078e02ff */
[C---:B------:R-:W-:Y:S01]  /*0520*/  SHF.L.U32 R9, R8.reuse, 0x1, RZ ;  /* 0x0000000108097819 */ /* 0x040fe200000006ff */
[----:B------:R-:W-:Y:S01]  /*0530*/  CS2R R26, SRZ ;  /* 0x00000000001a7805 */ /* 0x000fe2000001ff00 */
[--C-:B------:R-:W-:Y:S01]  /*0540*/  SHF.R.U32.HI R7, RZ, 0x6, R124.reuse ;  /* 0x00000006ff077819 */ /* 0x100fe2000001167c */
[----:B------:R-:W-:Y:S01]  /*0550*/  IMAD.HI R8, R8, 0x2, RZ ;  /* 0x0000000208087827 */ /* 0x000fe200078e02ff */
[----:B------:R-:W-:Y:S01]  /*0560*/  LEA R12, R11, R2, 0x6 ;  /* 0x000000020b0c7211 */ /* 0x000fe200078e30ff */
[----:B------:R-:W-:Y:S01]  /*0570*/  CS2R R20, SRZ ;  /* 0x0000000000147805 */ /* 0x000fe2000001ff00 */
[----:B------:R-:W-:Y:S01]  /*0580*/  LOP3.LUT R5, R5, 0x20, R124, 0xf8, !PT ;  /* 0x0000002005057812 */ /* 0x000fe200078ef87c */
[----:B------:R-:W-:Y:S01]  /*0590*/  CS2R R22, SRZ ;  /* 0x0000000000167805 */ /* 0x000fe2000001ff00 */
[----:B------:R-:W-:Y:S01]  /*05a0*/  IADD3 R86, P2, P3, R9, c[0x0][0x170], R6 ;  /* 0x00005c0009567a10 */ /* 0x000fe20007b5e006 */
[----:B------:R-:W-:Y:S01]  /*05b0*/  CS2R R18, SRZ ;  /* 0x0000000000127805 */ /* 0x000fe2000001ff00 */
[----:B------:R-:W-:-:S02]  /*05c0*/  SGXT.U32 R2, R7, 0x2 ;  /* 0x000000020702781a */ /* 0x000fc40000000000 */
[----:B------:R-:W-:Y:S02]  /*05d0*/  LOP3.LUT R6, R12, R5, RZ, 0x3c, !PT ;  /* 0x000000050c067212 */ /* 0x000fe400078e3cff */
[----:B------:R-:W-:Y:S01]  /*05e0*/  IADD3.X R10, R8, c[0x0][0x174], R3, P2, P3 ;  /* 0x00005d00080a7a10 */ /* 0x000fe200017e6403 */
[----:B------:R-:W-:Y:S01]  /*05f0*/  IMAD R8, R2, c[0x0][0x1b8], RZ ;  /* 0x00006e0002087a24 */ /* 0x000fe200078e02ff */
[----:B------:R-:W-:Y:S02]  /*0600*/  LEA R5, R15, R4, 0x3 ;  /* 0x000000040f057211 */ /* 0x000fe400078e18ff */
[----:B------:R-:W-:Y:S02]  /*0610*/  MOV R17, c[0x0][0x1b8] ;  /* 0x00006e0000117a02 */ /* 0x000fe40000000f00 */
[----:B------:R-:W-:Y:S01]  /*0620*/  IADD3 R93, R93, R6, RZ ;  /* 0x000000065d5d7210 */ /* 0x000fe20007ffe0ff */
[----:B------:R-:W-:Y:S01]  /*0630*/  IMAD R6, R14, c[0x0][0x1a4], RZ ;  /* 0x000069000e067a24 */ /* 0x000fe200078e02ff */
[----:B------:R-:W-:-:S02]  /*0640*/  LEA.HI R3, R124, 0x38, RZ, 0x1b ;  /* 0x000000387c037811 */ /* 0x000fc400078fd8ff */
[----:B------:R-:W-:Y:S02]  /*0650*/  LEA R2, R15, R5, 0x3 ;  /* 0x000000050f027211 */ /* 0x000fe400078e18ff */
[-C--:B------:R-:W-:Y:S01]  /*0660*/  LEA R116, P2, R5, R107.reuse, 0x1 ;  /* 0x0000006b05747211 */ /* 0x080fe200078408ff */
[----:B------:R-:W-:Y:S01]  /*0670*/  IMAD R7, R3, c[0x0][0x1a4], RZ ;  /* 0x0000690003077a24 */ /* 0x000fe200078e02ff */
[----:B------:R-:W-:Y:S02]  /*0680*/  LEA R9, R17, R8, 0x2 ;  /* 0x0000000811097211 */ /* 0x000fe400078e10ff */
[-C--:B------:R-:W-:Y:S02]  /*0690*/  LEA R118, P1, R4, R107.reuse, 0x1 ;  /* 0x0000006b04767211 */ /* 0x080fe400078208ff */
[----:B------:R-:W-:Y:S02]  /*06a0*/  LEA R114, P3, R2, R107, 0x1 ;  /* 0x0000006b02727211 */ /* 0x000fe400078608ff */
[----:B------:R-:W-:-:S02]  /*06b0*/  LEA R3, R15, R2, 0x4 ;  /* 0x000000020f037211 */ /* 0x000fc400078e20ff */
[----:B------:R-:W-:Y:S02]  /*06c0*/  LEA R112, P4, R6, R107, 0x1 ;  /* 0x0000006b06707211 */ /* 0x000fe400078808ff */
[----:B------:R-:W-:Y:S02]  /*06d0*/  LEA.HI.X.SX32 R117, R5, R13, 0x1, P2 ;  /* 0x0000000d05757211 */ /* 0x000fe400010f0eff */
[----:B------:R-:W-:Y:S02]  /*06e0*/  LEA R5, R17, R9, 0x2 ;  /* 0x0000000911057211 */ /* 0x000fe400078e10ff */
[-C--:B------:R-:W-:Y:S02]  /*06f0*/  LEA.HI.X.SX32 R119, R4, R13.reuse, 0x1, P1 ;  /* 0x0000000d04777211 */ /* 0x080fe400008f0eff */
[----:B------:R-:W-:Y:S02]  /*0700*/  LEA.HI.X.SX32 R115, R2, R13, 0x1, P3 ;  /* 0x0000000d02737211 */ /* 0x000fe400018f0eff */
[----:B------:R-:W-:-:S02]  /*0710*/  LEA R2, R15, R3, 0x3 ;  /* 0x000000030f027211 */ /* 0x000fc400078e18ff */
[----:B------:R-:W-:Y:S02]  /*0720*/  LEA.HI.X.SX32 R113, R6, R13, 0x1, P4 ;  /* 0x0000000d06717211 */ /* 0x000fe400020f0eff */
[----:B------:R-:W-:Y:S02]  /*0730*/  LEA R110, P1, R3, R107, 0x1 ;  /* 0x0000006b036e7211 */ /* 0x000fe400078208ff */
[----:B------:R-:W-:Y:S02]  /*0740*/  LEA R6, R17, R5, 0x2 ;  /* 0x0000000511067211 */ /* 0x000fe400078e10ff */
[----:B------:R-:W-:Y:S02]  /*0750*/  LEA R4, R15, R2, 0x3 ;  /* 0x000000020f047211 */ /* 0x000fe400078e18ff */
[----:B------:R-:W-:Y:S02]  /*0760*/  LEA R108, P2, R2, R107, 0x1 ;  /* 0x0000006b026c7211 */ /* 0x000fe400078408ff */
[----:B------:R-:W-:-:S02]  /*0770*/  LEA.HI.X.SX32 R111, R3, R13, 0x1, P1 ;  /* 0x0000000d036f7211 */ /* 0x000fc400008f0eff */
[C---:B------:R-:W-:Y:S02]  /*0780*/  LEA R3, R17.reuse, R6, 0x2 ;  /* 0x0000000611037211 */ /* 0x040fe400078e10ff */
[----:B------:R-:W-:Y:S02]  /*0790*/  LEA R106, P3, R4, R107, 0x1 ;  /* 0x0000006b046a7211 */ /* 0x000fe400078608ff */
[----:B------:R-:W-:Y:S02]  /*07a0*/  LEA.HI.X.SX32 R109, R2, R13, 0x1, P2 ;  /* 0x0000000d026d7211 */ /* 0x000fe400010f0eff */
[----:B------:R-:W-:Y:S02]  /*07b0*/  LEA R2, R17, R3, 0x2 ;  /* 0x0000000311027211 */ /* 0x000fe400078e10ff */
[----:B------:R-:W-:Y:S02]  /*07c0*/  LEA R102, P0, R8, R86, 0x1 ;  /* 0x0000005608667211 */ /* 0x000fe400078008ff */
[----:B------:R-:W-:-:S02]  /*07d0*/  LEA R104, P5, R7, R107, 0x1 ;  /* 0x0000006b07687211 */ /* 0x000fc400078a08ff */
[----:B------:R-:W-:Y:S02]  /*07e0*/  LEA.HI.X.SX32 R107, R4, R13, 0x1, P3 ;  /* 0x0000000d046b7211 */ /* 0x000fe400018f0eff */
[-C--:B------:R-:W-:Y:S02]  /*07f0*/  LEA R98, P1, R5, R86.reuse, 0x1 ;  /* 0x0000005605627211 */ /* 0x080fe400078208ff */
[----:B------:R-:W-:Y:S02]  /*0800*/  LEA R96, P2, R6, R86, 0x1 ;  /* 0x0000005606607211 */ /* 0x000fe400078408ff */
[----:B------:R-:W-:Y:S02]  /*0810*/  LEA R4, R17, R2, 0x2 ;  /* 0x0000000211047211 */ /* 0x000fe400078e10ff */
[----:B------:R-:W-:Y:S02]  /*0820*/  LEA.HI.X.SX32 R103, R8, R10, 0x1, P0 ;  /* 0x0000000a08677211 */ /* 0x000fe400000f0eff */
[----:B------:R-:W-:-:S02]  /*0830*/  LEA R100, P0, R9, R86, 0x1 ;  /* 0x0000005609647211 */ /* 0x000fc400078008ff */
[-C--:B------:R-:W-:Y:S02]  /*0840*/  LEA.HI.X.SX32 R99, R5, R10.reuse, 0x1, P1 ;  /* 0x0000000a05637211 */ /* 0x080fe400008f0eff */
[----:B------:R-:W-:Y:S01]  /*0850*/  LEA.HI.X.SX32 R97, R6, R10, 0x1, P2 ;  /* 0x0000000a06617211 */ /* 0x000fe200010f0eff */
[----:B------:R-:W-:Y:S01]  /*0860*/  IMAD R6, R11, 0x90, RZ ;  /* 0x000000900b067824 */ /* 0x000fe200078e02ff */
[----:B------:R-:W-:Y:S02]  /*0870*/  LEA R5, R17, R4, 0x2 ;  /* 0x0000000411057211 */ /* 0x000fe400078e10ff */
[----:B------:R-:W-:Y:S01]  /*0880*/  LEA.HI.X.SX32 R101, R9, R10, 0x1, P0 ;  /* 0x0000000a09657211 */ /* 0x000fe200000f0eff */
[----:B------:R-:W-:Y:S01]  /*0890*/  CS2R R16, SRZ ;  /* 0x0000000000107805 */ /* 0x000fe2000001ff00 */
[-C--:B------:R-:W-:Y:S02]  /*08a0*/  LEA R94, P0, R3, R86.reuse, 0x1 ;  /* 0x00000056035e7211 */ /* 0x080fe400078008ff */
[----:B------:R-:W-:-:S02]  /*08b0*/  LEA R14, P1, R2, R86, 0x1 ;  /* 0x00000056020e7211 */ /* 0x000fc400078208ff */
[-C--:B------:R-:W-:Y:S02]  /*08c0*/  LEA R84, P2, R4, R86.reuse, 0x1 ;  /* 0x0000005604547211 */ /* 0x080fe400078408ff */
[----:B------:R-:W-:Y:S02]  /*08d0*/  LEA R86, P3, R5, R86, 0x1 ;  /* 0x0000005605567211 */ /* 0x000fe400078608ff */
[----:B------:R-:W-:Y:S02]  /*08e0*/  LOP3.LUT R6, R6, 0x30, R125, 0x78, !PT ;  /* 0x0000003006067812 */ /* 0x000fe400078e787d */
[----:B------:R-:W-:Y:S02]  /*08f0*/  LEA.HI.X.SX32 R105, R7, R13, 0x1, P5 ;  /* 0x0000000d07697211 */ /* 0x000fe400028f0eff */
[-C--:B------:R-:W-:Y:S02]  /*0900*/  LEA.HI.X.SX32 R95, R3, R10.reuse, 0x1, P0 ;  /* 0x0000000a035f7211 */ /* 0x080fe400000f0eff */
[----:B------:R-:W-:-:S02]  /*0910*/  LEA.HI.X.SX32 R15, R2, R10, 0x1, P1 ;  /* 0x0000000a020f7211 */ /* 0x000fc400008f0eff */
[-C--:B------:R-:W-:Y:S01]  /*0920*/  LEA.HI.X.SX32 R85, R4, R10.reuse, 0x1, P2 ;  /* 0x0000000a04557211 */ /* 0x080fe200010f0eff */
[----:B------:R-:W-:Y:S01]  /*0930*/  CS2R R2, SRZ ;  /* 0x0000000000027805 */ /* 0x000fe2000001ff00 */
[----:B------:R-:W-:Y:S02]  /*0940*/  LEA.HI.X.SX32 R87, R5, R10, 0x1, P3 ;  /* 0x0000000a05577211 */ /* 0x000fe400018f0eff */
[----:B------:R-:W-:Y:S02]  /*0950*/  LOP3.LUT R122, R0, 0x40, RZ, 0x3c, !PT ;  /* 0x00000040007a7812 */ /* 0x000fe400078e3cff */
[----:B------:R-:W-:Y:S02]  /*0960*/  MOV R4, 0x3f800000 ;  /* 0x3f80000000047802 */ /* 0x000fe40000000f00 */
[----:B------:R-:W-:Y:S02]  /*0970*/  MOV R10, 0xff800000 ;  /* 0xff800000000a7802 */ /* 0x000fe40000000f00 */
[----:B------:R-:W-:-:S02]  /*0980*/  MOV R5, RZ ;  /* 0x000000ff00057202 */ /* 0x000fc40000000f00 */
[----:B------:R-:W-:Y:S02]  /*0990*/  MOV R8, 0xff800000 ;  /* 0xff80000000087802 */ /* 0x000fe40000000f00 */
[----:B------:R-:W-:Y:S02]  /*09a0*/  MOV R9, 0x3f800000 ;  /* 0x3f80000000097802 */ /* 0x000fe40000000f00 */
[----:B------:R-:W-:Y:S02]  /*09b0*/  LOP3.LUT R7, R12, 0x30, R125, 0x78, !PT ;  /* 0x000000300c077812 */ /* 0x000fe400078e787d */
[----:B------:R-:W-:Y:S02]  /*09c0*/  LOP3.LUT R121, R6, 0x40, RZ, 0x3c, !PT ;  /* 0x0000004006797812 */ /* 0x000fe400078e3cff */
.L_x_1:
[----:B------:R-:W-:-:S04]  /*09d0*/  IMAD.WIDE R12, R5, 0x2, R118 ;  /* 0x00000002050c7825 */ /* 0x000fc800078e0276 */
[C---:B------:R-:W-:Y:S02]  /*09e0*/  IMAD.WIDE R32, R5.reuse, 0x2, R116 ;  /* 0x0000000205207825 */ /* 0x040fe400078e0274 */
[----:B------:R-:W2:Y:S02]  /*09f0*/  LDG.E.U16 R13, [R12.64] ;  /* 0x000000040c0d7981 */ /* 0x000ea4000c1e1500 */
[C---:B------:R-:W-:Y:S02]  /*0a00*/  IMAD.WIDE R34, R5.reuse, 0x2, R114 ;  /* 0x0000000205227825 */ /* 0x040fe400078e0272 */
[----:B------:R-:W3:Y:S02]  /*0a10*/  LDG.E.U16 R11, [R32.64] ;  /* 0x00000004200b7981 */ /* 0x000ee4000c1e1500 */
[C---:B------:R-:W-:Y:S02]  /*0a20*/  IMAD.WIDE R36, R5.reuse, 0x2, R112 ;  /* 0x0000000205247825 */ /* 0x040fe400078e0270 */
[----:B------:R-:W4:Y:S02]  /*0a30*/  LDG.E.U16 R49, [R34.64] ;  /* 0x0000000422317981 */ /* 0x000f24000c1e1500 */
[----:B------:R-:W-:-:S02]  /*0a40*/  IMAD.WIDE R38, R5, 0x2, R110 ;  /* 0x0000000205267825 */ /* 0x000fc400078e026e */
[----:B------:R-:W5:Y:S02]  /*0a50*/  LDG.E.U16 R53, [R36.64] ;  /* 0x0000000424357981 */ /* 0x000f64000c1e1500 */
[C---:B------:R-:W-:Y:S02]  /*0a60*/  IMAD.WIDE R40, R5.reuse, 0x2, R108 ;  /* 0x0000000205287825 */ /* 0x040fe400078e026c */
[----:B------:R-:W5:Y:S02]  /*0a70*/  LDG.E.U16 R57, [R38.64] ;  /* 0x0000000426397981 */ /* 0x000f64000c1e1500 */
[C---:B------:R-:W-:Y:S02]  /*0a80*/  IMAD.WIDE R42, R5.reuse, 0x2, R106 ;  /* 0x00000002052a7825 */ /* 0x040fe400078e026a */
[----:B------:R-:W5:Y:S02]  /*0a90*/  LDG.E.U16 R59, [R40.64] ;  /* 0x00000004283b7981 */ /* 0x000f64000c1e1500 */
[----:B------:R-:W-:-:S02]  /*0aa0*/  IMAD.WIDE R44, R5, 0x2, R104 ;  /* 0x00000002052c7825 */ /* 0x000fc400078e0268 */
[----:B------:R-:W5:Y:S04]  /*0ab0*/  LDG.E.U16 R61, [R42.64] ;  /* 0x000000042a3d7981 */ /* 0x000f68000c1e1500 */
[----:B------:R-:W5:Y:S04]  /*0ac0*/  LDG.E.U16 R63, [R44.64] ;  /* 0x000000042c3f7981 */ /* 0x000f68000c1e1500 */
[----:B------:R-:W-:Y:S01]  /*0ad0*/  BAR.SYNC.DEFER_BLOCKING 0x0 ;  /* 0x0000000000007b1d */ /* 0x000fe20000010000 */
[----:B------:R-:W-:-:S04]  /*0ae0*/  IMAD.WIDE R70, R2, 0x2, R102 ;  /* 0x0000000202467825 */ /* 0x000fc800078e0266 */
[----:B------:R-:W-:-:S04]  /*0af0*/  IMAD.WIDE R68, R2, 0x2, R98 ;  /* 0x0000000202447825 */ /* 0x000fc800078e0262 */
[C---:B------:R-:W-:Y:S01]  /*0b00*/  IMAD.WIDE R72, R2.reuse, 0x2, R100 ;  /* 0x0000000202487825 */ /* 0x040fe200078e0264 */
[----:B--2---:R0:W-:Y:S04]  /*0b10*/  STS.U16 [R0], R13 ;  /* 0x0000000d00007388 */ /* 0x0041e80000000400 */
[----:B---3--:R1:W-:Y:S04]  /*0b20*/  STS.U16 [R0+0x200], R11 ;  /* 0x0002000b00007388 */ /* 0x0083e80000000400 */
[----:B----4-:R-:W-:Y:S04]  /*0b30*/  STS.U16 [R0+0x400], R49 ;  /* 0x0004003100007388 */ /* 0x010fe80000000400 */
[----:B-----5:R-:W-:Y:S04]  /*0b40*/  STS.U16 [R0+0x600], R53 ;  /* 0x0006003500007388 */ /* 0x020fe80000000400 */
[----:B------:R-:W-:Y:S04]  /*0b50*/  STS.U16 [R0+0x800], R57 ;  /* 0x0008003900007388 */ /* 0x000fe80000000400 */
[----:B------:R-:W-:Y:S04]  /*0b60*/  STS.U16 [R0+0xa00], R59 ;  /* 0x000a003b00007388 */ /* 0x000fe80000000400 */
[----:B------:R-:W-:Y:S04]  /*0b70*/  STS.U16 [R0+0xc00], R61 ;  /* 0x000c003d00007388 */ /* 0x000fe80000000400 */
[----:B------:R-:W-:Y:S04]  /*0b80*/  STS.U16 [R0+0xe00], R63 ;  /* 0x000e003f00007388 */ /* 0x000fe80000000400 */
[----:B------:R-:W-:Y:S06]  /*0b90*/  BAR.SYNC.DEFER_BLOCKING 0x0 ;  /* 0x0000000000007b1d */ /* 0x000fec0000010000 */
[----:B------:R-:W-:Y:S04]  /*0ba0*/  LDSM.16.MT88.4 R32, [R93+0x1000] ;  /* 0x001000005d20783b */ /* 0x000fe80000004200 */
[----:B------:R-:W2:Y:S04]  /*0bb0*/  LDSM.16.M88.4 R36, [R7] ;  /* 0x000000000724783b */ /* 0x000ea80000000200 */
[----:B------:R-:W3:Y:S01]  /*0bc0*/  LDSM.16.M88.4 R40, [R7+0x200] ;  /* 0x000200000728783b */ /* 0x000ee20000000200 */
[----:B0-----:R-:W-:-:S03]  /*0bd0*/  IMAD.WIDE R12, R2, 0x2, R84 ;  /* 0x00000002020c7825 */ /* 0x001fc600078e0254 */
[----:B------:R0:W4:Y:S04]  /*0be0*/  LDG.E.U16 R92, [R70.64] ;  /* 0x00000004465c7981 */ /* 0x000128000c1e1500 */
[----:B-1----:R1:W5:Y:S04]  /*0bf0*/  LDG.E.U16 R11, [R12.64] ;  /* 0x000000040c0b7981 */ /* 0x002368000c1e1500 */
[----:B------:R0:W4:Y:S04]  /*0c00*/  LDG.E.U16 R90, [R68.64] ;  /* 0x00000004445a7981 */ /* 0x000128000c1e1500 */
[----:B------:R0:W5:Y:S01]  /*0c10*/  LDG.E.U16 R91, [R72.64] ;  /* 0x00000004485b7981 */ /* 0x000162000c1e1500 */
[----:B-1----:R-:W-:-:S03]  /*0c20*/  IMAD.WIDE R12, R2, 0x2, R14 ;  /* 0x00000002020c7825 */ /* 0x002fc600078e020e */
[----:B------:R-:W0:Y:S04]  /*0c30*/  LDSM.16.M88.4 R44, [R7+0x400] ;  /* 0x00040000072c783b */ /* 0x000e280000000200 */
[----:B------:R1:W5:Y:S04]  /*0c40*/  LDG.E.U16 R12, [R12.64] ;  /* 0x000000040c0c7981 */ /* 0x000368000c1e1500 */
[----:B------:R-:W0:Y:S04]  /*0c50*/  LDSM.16.MT88.4 R60, [R93+0x1400] ;  /* 0x001400005d3c783b */ /* 0x000e280000004200 */
[----:B------:R-:W0:Y:S01]  /*0c60*/  LDSM.16.M88.4 R80, [R7+0xa00] ;  /* 0x000a00000750783b */ /* 0x000e220000000200 */
[C---:B--2---:R-:W-:Y:S03]  /*0c70*/  HMMA.16816.F32.BF16 R56, R32.reuse, R36, RZ ;  /* 0x000000242038723c */ /* 0x044fe600000418ff */
[----:B------:R-:W2:Y:S04]  /*0c80*/  LDSM.16.M88.4 R48, [R7+0x600] ;  /* 0x000600000730783b */ /* 0x000ea80000000200 */
[----:B------:R-:W-:Y:S01]  /*0c90*/  LDSM.16.M88.4 R52, [R7+0x800] ;  /* 0x000800000734783b */ /* 0x000fe20000000200 */
[C---:B------:R-:W-:Y:S01]  /*0ca0*/  IMAD.WIDE R36, R2.reuse, 0x2, R96 ;  /* 0x0000000202247825 */ /* 0x040fe200078e0260 */
[----:B---3--:R-:W-:Y:S04]  /*0cb0*/  HMMA.16816.F32.BF16 R64, R32, R40, RZ ;  /* 0x000000282040723c */ /* 0x008fe800000418ff */
[----:B------:R3:W5:Y:S03]  /*0cc0*/  LDG.E.U16 R89, [R36.64] ;  /* 0x0000000424597981 */ /* 0x000766000c1e1500 */
[----:B------:R-:W-:-:S05]  /*0cd0*/  IMAD.WIDE R40, R2, 0x2, R94 ;  /* 0x0000000202287825 */ /* 0x000fca00078e025e */
[----:B------:R0:W5:Y:S01]  /*0ce0*/  LDG.E.U16 R88, [R40.64] ;  /* 0x0000000428587981 */ /* 0x000162000c1e1500 */
[----:B---3--:R-:W-:-:S05]  /*0cf0*/  IMAD.WIDE R36, R2, 0x2, R86 ;  /* 0x0000000202247825 */ /* 0x008fca00078e0256 */
[----:B-1----:R1:W3:Y:S01]  /*0d00*/  LDG.E.U16 R13, [R36.64] ;  /* 0x00000004240d7981 */ /* 0x0022e2000c1e1500 */
[----:B0-----:R-:W-:Y:S08]  /*0d10*/  HMMA.16816.F32.BF16 R68, R32, R44, RZ ;  /* 0x0000002c2044723c */ /* 0x001ff000000418ff */
[C---:B------:R-:W-:Y:S01]  /*0d20*/  HMMA.16816.F32.BF16 R56, R60.reuse, R38, R56 ;  /* 0x000000263c38723c */ /* 0x040fe20000041838 */
[----:B-1----:R-:W0:Y:S11]  /*0d30*/  LDSM.16.M88.4 R36, [R7+0xc00] ;  /* 0x000c00000724783b */ /* 0x002e360000000200 */
[----:B------:R-:W-:Y:S04]  /*0d40*/  @!UPT UIADD3 URZ, URZ, URZ, URZ ;  /* 0x0000003f3f3ff290 */ /* 0x000fe8000fffe03f */
[----:B------:R-:W-:Y:S08]  /*0d50*/  HMMA.16816.F32.BF16 R68, R60, R46, R68 ;  /* 0x0000002e3c44723c */ /* 0x000ff00000041844 */
[C---:B------:R-:W-:Y:S08]  /*0d60*/  HMMA.16816.F32.BF16 R44, R32.reuse, R80, RZ ;  /* 0x00000050202c723c */ /* 0x040ff000000418ff */
[----:B--2---:R-:W-:Y:S08]  /*0d70*/  HMMA.16816.F32.BF16 R72, R32, R48, RZ ;  /* 0x000000302048723c */ /* 0x004ff000000418ff */
[C---:B------:R-:W-:Y:S01]  /*0d80*/  HMMA.16816.F32.BF16 R64, R60.reuse, R42, R64 ;  /* 0x0000002a3c40723c */ /* 0x040fe20000041840 */
[----:B------:R-:W1:Y:S04]  /*0d90*/  LDSM.16.M88.4 R40, [R7+0xe00] ;  /* 0x000e00000728783b */ /* 0x000e680000000200 */
[----:B------:R-:W-:Y:S03]  /*0da0*/  BAR.SYNC.DEFER_BLOCKING 0x0 ;  /* 0x0000000000007b1d */ /* 0x000fe60000010000 */
[----:B------:R-:W-:Y:S08]  /*0db0*/  HMMA.16816.F32.BF16 R80, R60, R82, R44 ;  /* 0x000000523c50723c */ /* 0x000ff0000004182c */
[C---:B0-----:R-:W-:Y:S08]  /*0dc0*/  HMMA.16816.F32.BF16 R44, R32.reuse, R36, RZ ;  /* 0x00000024202c723c */ /* 0x041ff000000418ff */
[----:B------:R-:W-:Y:S01]  /*0dd0*/  HMMA.16816.F32.BF16 R76, R32, R52, RZ ;  /* 0x00000034204c723c */ /* 0x000fe200000418ff */
[----:B------:R-:W-:-:S02]  /*0de0*/  FMUL R36, R56, c[0x0][0x188] ;  /* 0x0000620038247a20 */ /* 0x000fc40000400000 */
[----:B------:R-:W-:-:S05]  /*0df0*/  FMUL R37, R57, c[0x0][0x188] ;  /* 0x0000620039257a20 */ /* 0x000fca0000400000 */
[----:B------:R-:W-:Y:S01]  /*0e00*/  HMMA.16816.F32.BF16 R72, R60, R50, R72 ;  /* 0x000000323c48723c */ /* 0x000fe20000041848 */
[----:B------:R-:W-:Y:S01]  /*0e10*/  FMNMX R37, R36, R37, !PT ;  /* 0x0000002524257209 */ /* 0x000fe20007800000 */
[----:B------:R-:W-:-:S06]  /*0e20*/  FMUL R36, R65, c[0x0][0x188] ;  /* 0x0000620041247a20 */ /* 0x000fcc0000400000 */
[C---:B------:R-:W-:Y:S07]  /*0e30*/  HMMA.16816.F32.BF16 R44, R60.reuse, R38, R44 ;  /* 0x000000263c2c723c */ /* 0x040fee000004182c */
[----:B------:R-:W-:Y:S01]  /*0e40*/  FMUL R38, R64, c[0x0][0x188] ;  /* 0x0000620040267a20 */ /* 0x000fe20000400000 */
[----:B------:R-:W-:Y:S04]  /*0e50*/  HMMA.16816.F32.BF16 R76, R60, R54, R76 ;  /* 0x000000363c4c723c */ /* 0x000fe8000004184c */
[----:B------:R-:W-:Y:S01]  /*0e60*/  FMNMX R39, R38, R37, !PT ;  /* 0x0000002526277209 */ /* 0x000fe20007800000 */
[----:B------:R-:W-:-:S03]  /*0e70*/  FMUL R37, R68, c[0x0][0x188] ;  /* 0x0000620044257a20 */ /* 0x000fc60000400000 */
[----:B------:R-:W-:Y:S01]  /*0e80*/  FMNMX R38, R36, R39, !PT ;  /* 0x0000002724267209 */ /* 0x000fe20007800000 */
[----:B------:R-:W-:-:S03]  /*0e90*/  FMUL R36, R69, c[0x0][0x188] ;  /* 0x0000620045247a20 */ /* 0x000fc60000400000 */
[----:B------:R-:W-:Y:S01]  /*0ea0*/  FMNMX R37, R37, R38, !PT ;  /* 0x0000002625257209 */ /* 0x000fe20007800000 */
[----:B-1----:R-:W-:Y:S01]  /*0eb0*/  HMMA.16816.F32.BF16 R32, R32, R40, RZ ;  /* 0x000000282020723c */ /* 0x002fe200000418ff */
[----:B------:R-:W-:-:S06]  /*0ec0*/  FMUL R38, R72, c[0x0][0x188] ;  /* 0x0000620048267a20 */ /* 0x000fcc0000400000 */
[----:B------:R-:W-:Y:S01]  /*0ed0*/  FMNMX R41, R36, R37, !PT ;  /* 0x0000002524297209 */ /* 0x000fe20007800000 */
[----:B------:R-:W-:Y:S02]  /*0ee0*/  FMUL R36, R58, c[0x0][0x188] ;  /* 0x000062003a247a20 */ /* 0x000fe40000400000 */
[----:B------:R-:W-:Y:S01]  /*0ef0*/  FMUL R37, R59, c[0x0][0x188] ;  /* 0x000062003b257a20 */ /* 0x000fe20000400000 */
[----:B------:R-:W-:-:S04]  /*0f00*/  FMNMX R38, R38, R41, !PT ;  /* 0x0000002926267209 */ /* 0x000fc80007800000 */
[----:B------:R-:W-:Y:S01]  /*0f10*/  FMNMX R39, R36, R37, !PT ;  /* 0x0000002524277209 */ /* 0x000fe20007800000 */
[----:B------:R-:W-:Y:S02]  /*0f20*/  FMUL R36, R66, c[0x0][0x188] ;  /* 0x0000620042247a20 */ /* 0x000fe40000400000 */
[----:B------:R-:W-:-:S03]  /*0f30*/  FMUL R37, R73, c[0x0][0x188] ;  /* 0x0000620049257a20 */ /* 0x000fc60000400000 */
[----:B------:R-:W-:Y:S01]  /*0f40*/  FMNMX R39, R36, R39, !PT ;  /* 0x0000002724277209 */ /* 0x000fe20007800000 */
[----:B------:R-:W-:Y:S01]  /*0f50*/  FMUL R36, R67, c[0x0][0x188] ;  /* 0x0000620043247a20 */ /* 0x000fe20000400000 */
[----:B------:R-:W-:Y:S01]  /*0f60*/  FMNMX R38, R37, R38, !PT ;  /* 0x0000002625267209 */ /* 0x000fe20007800000 */
[----:B------:R-:W-:-:S03]  /*0f70*/  FMUL R37, R76, c[0x0][0x188] ;  /* 0x000062004c257a20 */ /* 0x000fc60000400000 */
[----:B------:R-:W-:Y:S01]  /*0f80*/  FMNMX R39, R36, R39, !PT ;  /* 0x0000002724277209 */ /* 0x000fe20007800000 */
[----:B------:R-:W-:Y:S01]  /*0f90*/  FMUL R36, R70, c[0x0][0x188] ;  /* 0x0000620046247a20 */ /* 0x000fe20000400000 */
[----:B------:R-:W-:Y:S01]  /*0fa0*/  FMNMX R38, R37, R38, !PT ;  /* 0x0000002625267209 */ /* 0x000fe20007800000 */
[----:B------:R-:W-:Y:S01]  /*0fb0*/  FMUL R37, R77, c[0x0][0x188] ;  /* 0x000062004d257a20 */ /* 0x000fe20000400000 */
[----:B------:R-:W-:Y:S02]  /*0fc0*/  HMMA.16816.F32.BF16 R32, R60, R42, R32 ;  /* 0x0000002a3c20723c */ /* 0x000fe40000041820 */
[----:B------:R-:W-:Y:S01]  /*0fd0*/  FMNMX R39, R36, R39, !PT ;  /* 0x0000002724277209 */ /* 0x000fe20007800000 */
[----:B------:R-:W-:Y:S01]  /*0fe0*/  FMUL R36, R71, c[0x0][0x188] ;  /* 0x0000620047247a20 */ /* 0x000fe20000400000 */
[----:B------:R-:W-:Y:S01]  /*0ff0*/  FMNMX R38, R37, R38, !PT ;  /* 0x0000002625267209 */ /* 0x000fe20007800000 */
        /* <DEDUP_REMOVED lines=23> */
[----:B------:R-:W-:-:S04]  /*1170*/  FMNMX R37, R37, R38, !PT ;  /* 0x0000002625257209 */ /* 0x000fc80007800000 */
[----:B------:R-:W-:Y:S01]  /*1180*/  FMNMX R39, R36, R39, !PT ;  /* 0x0000002724277209 */ /* 0x000fe20007800000 */
[----:B------:R-:W0:Y:S01]  /*1190*/  SHFL.BFLY PT, R38, R37, 0x2, 0x1f ;  /* 0x0c401f0025267f89 */ /* 0x000e2200000e0000 */
[----:B------:R-:W-:-:S05]  /*11a0*/  FMUL R36, R46, c[0x0][0x188] ;  /* 0x000062002e247a20 */ /* 0x000fca0000400000 */
[----:B------:R-:W-:Y:S01]  /*11b0*/  FMNMX R39, R36, R39, !PT ;  /* 0x0000002724277209 */ /* 0x000fe20007800000 */
[----:B------:R-:W-:-:S05]  /*11c0*/  FMUL R36, R47, c[0x0][0x188] ;  /* 0x000062002f247a20 */ /* 0x000fca0000400000 */
[----:B------:R-:W-:Y:S01]  /*11d0*/  FMNMX R39, R36, R39, !PT ;  /* 0x0000002724277209 */ /* 0x000fe20007800000 */
[----:B------:R-:W-:-:S05]  /*11e0*/  FMUL R36, R34, c[0x0][0x188] ;  /* 0x0000620022247a20 */ /* 0x000fca0000400000 */
[----:B------:R-:W-:Y:S01]  /*11f0*/  FMNMX R39, R36, R39, !PT ;  /* 0x0000002724277209 */ /* 0x000fe20007800000 */
[----:B------:R-:W-:Y:S01]  /*1200*/  FMUL R36, R35, c[0x0][0x188] ;  /* 0x0000620023247a20 */ /* 0x000fe20000400000 */
[----:B0-----:R-:W-:-:S04]  /*1210*/  FMNMX R38, R37, R38, !PT ;  /* 0x0000002625267209 */ /* 0x001fc80007800000 */
[----:B------:R-:W-:Y:S01]  /*1220*/  FMNMX R39, R36, R39, !PT ;  /* 0x0000002724277209 */ /* 0x000fe20007800000 */
[----:B------:R-:W0:Y:S04]  /*1230*/  SHFL.BFLY PT, R41, R38, 0x1, 0x1f ;  /* 0x0c201f0026297f89 */ /* 0x000e2800000e0000 */
[----:B------:R-:W1:Y:S01]  /*1240*/  SHFL.BFLY PT, R40, R39, 0x2, 0x1f ;  /* 0x0c401f0027287f89 */ /* 0x000e6200000e0000 */
[----:B0-----:R-:W-:Y:S02]  /*1250*/  FMNMX R41, R38, R41, !PT ;  /* 0x0000002926297209 */ /* 0x001fe40007800000 */
[----:B-1----:R-:W-:Y:S02]  /*1260*/  FMNMX R40, R39, R40, !PT ;  /* 0x0000002827287209 */ /* 0x002fe40007800000 */
[----:B------:R-:W-:-:S03]  /*1270*/  FMNMX R36, R41, R10, !PT ;  /* 0x0000000a29247209 */ /* 0x000fc60007800000 */
[----:B------:R-:W0:Y:S02]  /*1280*/  SHFL.BFLY PT, R41, R40, 0x1, 0x1f ;  /* 0x0c201f0028297f89 */ /* 0x000e2400000e0000 */
[----:B------:R-:W-:Y:S02]  /*1290*/  FFMA R64, R64, c[0x0][0x188], -R36 ;  /* 0x0000620040407a23 */ /* 0x000fe40000000824 */
[----:B----4-:R-:W-:Y:S04]  /*12a0*/  STS.U16 [R0], R92 ;  /* 0x0000005c00007388 */ /* 0x010fe80000000400 */
[----:B------:R-:W-:Y:S01]  /*12b0*/  STS.U16 [R0+0x400], R90 ;  /* 0x0004005a00007388 */ /* 0x000fe20000000400 */
[----:B------:R-:W-:-:S03]  /*12c0*/  FMUL R39, R64, 1.4426950216293334961 ;  /* 0x3fb8aa3b40277820 */ /* 0x000fc60000400000 */
[----:B-----5:R-:W-:Y:S01]  /*12d0*/  STS.U16 [R0+0xc00], R11 ;  /* 0x000c000b00007388 */ /* 0x020fe20000000400 */
[----:B------:R-:W-:Y:S01]  /*12e0*/  FFMA R65, R65, c[0x0][0x188], -R36 ;  /* 0x0000620041417a23 */ /* 0x000fe20000000824 */
[----:B0-----:R-:W-:-:S04]  /*12f0*/  FMNMX R41, R40, R41, !PT ;  /* 0x0000002928297209 */ /* 0x001fc80007800000 */
[----:B------:R-:W-:Y:S01]  /*1300*/  FMNMX R64, R41, R8, !PT ;  /* 0x0000000829407209 */ /* 0x000fe20007800000 */
[----:B------:R-:W-:-:S04]  /*1310*/  FADD R40, -R36, R10 ;  /* 0x0000000a24287221 */ /* 0x000fc80000000100 */
[----:B------:R-:W-:Y:S01]  /*1320*/  FADD R48, -R64, R8 ;  /* 0x0000000840307221 */ /* 0x000fe20000000100 */
[----:B------:R-:W-:Y:S04]  /*1330*/  STS.U16 [R0+0x800], R88 ;  /* 0x0008005800007388 */ /* 0x000fe80000000400 */
[----:B------:R-:W-:Y:S04]  /*1340*/  STS.U16 [R122+0x200], R91 ;  /* 0x0002005b7a007388 */ /* 0x000fe80000000400 */
[----:B------:R-:W-:Y:S04]  /*1350*/  STS.U16 [R122+0x600], R89 ;  /* 0x000600597a007388 */ /* 0x000fe80000000400 */
[----:B------:R0:W-:Y:S04]  /*1360*/  STS.U16 [R122+0xa00], R12 ;  /* 0x000a000c7a007388 */ /* 0x0001e80000000400 */
[----:B---3--:R1:W-:Y:S04]  /*1370*/  STS.U16 [R122+0xe00], R13 ;  /* 0x000e000d7a007388 */ /* 0x0083e80000000400 */
[----:B------:R-:W-:Y:S01]  /*1380*/  BAR.SYNC.DEFER_BLOCKING 0x0 ;  /* 0x0000000000007b1d */ /* 0x000fe20000010000 */
[----:B------:R-:W-:-:S02]  /*1390*/  FMUL R40, R40, 1.4426950216293334961 ;  /* 0x3fb8aa3b28287820 */ /* 0x000fc40000400000 */
[----:B------:R-:W-:Y:S02]  /*13a0*/  FMUL R55, R48, 1.4426950216293334961 ;  /* 0x3fb8aa3b30377820 */ /* 0x000fe40000400000 */
[----:B------:R-:W-:Y:S02]  /*13b0*/  FMUL R42, R65, 1.4426950216293334961 ;  /* 0x3fb8aa3b412a7820 */ /* 0x000fe40000400000 */
[----:B------:R-:W2:Y:S01]  /*13c0*/  MUFU.EX2 R65, R40 ;  /* 0x0000002800417308 */ /* 0x000ea20000000800 */
[----:B------:R-:W-:-:S07]  /*13d0*/  FFMA R57, R57, c[0x0][0x188], -R36 ;  /* 0x0000620039397a23 */ /* 0x000fce0000000824 */
[----:B0-----:R-:W0:Y:S01]  /*13e0*/  MUFU.EX2 R12, R55 ;  /* 0x00000037000c7308 */ /* 0x001e220000000800 */
[--C-:B------:R-:W-:Y:S02]  /*13f0*/  FFMA R58, R58, c[0x0][0x188], -R64.reuse ;  /* 0x000062003a3a7a23 */ /* 0x100fe40000000840 */
[----:B------:R-:W-:Y:S02]  /*1400*/  FFMA R59, R59, c[0x0][0x188], -R64 ;  /* 0x000062003b3b7a23 */ /* 0x000fe40000000840 */
[----:B------:R-:W-:-:S03]  /*1410*/  FFMA R56, R56, c[0x0][0x188], -R36 ;  /* 0x0000620038387a23 */ /* 0x000fc60000000824 */
[----:B------:R3:W-:Y:S01]  /*1420*/  MUFU.EX2 R10, R42 ;  /* 0x0000002a000a7308 */ /* 0x0007e20000000800 */
[----:B------:R-:W-:Y:S01]  /*1430*/  LDSM.16.M88.4 R48, [R6+0x400] ;  /* 0x000400000630783b */ /* 0x000fe20000000200 */
[----:B------:R-:W-:Y:S02]  /*1440*/  FMUL R57, R57, 1.4426950216293334961 ;  /* 0x3fb8aa3b39397820 */ /* 0x000fe40000400000 */
[----:B------:R-:W-:Y:S01]  /*1450*/  FMUL R58, R58, 1.4426950216293334961 ;  /* 0x3fb8aa3b3a3a7820 */ /* 0x000fe20000400000 */
[----:B------:R-:W-:Y:S01]  /*1460*/  LDSM.16.M88.4 R60, [R6+0xc00] ;  /* 0x000c0000063c783b */ /* 0x000fe20000000200 */
[----:B------:R-:W-:-:S03]  /*1470*/  FMUL R59, R59, 1.4426950216293334961 ;  /* 0x3fb8aa3b3b3b7820 */ /* 0x000fc60000400000 */
[----:B---3--:R-:W3:Y:S01]  /*1480*/  LDSM.16.M88.4 R40, [R6] ;  /* 0x000000000628783b */ /* 0x008ee20000000200 */
[----:B------:R-:W-:Y:S01]  /*1490*/  FMUL R37, R56, 1.4426950216293334961 ;  /* 0x3fb8aa3b38257820 */ /* 0x000fe20000400000 */
[----:B------:R4:W-:Y:S01]  /*14a0*/  MUFU.EX2 R38, R57 ;  /* 0x0000003900267308 */ /* 0x0009e20000000800 */
[----:B--2---:R-:W-:Y:S02]  /*14b0*/  FMUL R56, R65, R24 ;  /* 0x0000001841387220 */ /* 0x004fe40000400000 */
[--C-:B------:R-:W-:Y:S02]  /*14c0*/  FFMA R66, R66, c[0x0][0x188], -R64.reuse ;  /* 0x0000620042427a23 */ /* 0x100fe40000000840 */
[----:B------:R-:W-:-:S03]  /*14d0*/  FFMA R67, R67, c[0x0][0x188], -R64 ;  /* 0x0000620043437a23 */ /* 0x000fc60000000840 */
[----:B------:R0:W-:Y:S01]  /*14e0*/  MUFU.EX2 R90, R58 ;  /* 0x0000003a005a7308 */ /* 0x0001e20000000800 */
[----:B----4-:R-:W-:-:S07]  /*14f0*/  FMUL R57, R65, R25 ;  /* 0x0000001941397220 */ /* 0x010fce0000400000 */
[----:B------:R2:W-:Y:S01]  /*1500*/  MUFU.EX2 R11, R59 ;  /* 0x0000003b000b7308 */ /* 0x0005e20000000800 */
[----:B0-----:R-:W-:Y:S02]  /*1510*/  FMUL R58, R12, R26 ;  /* 0x0000001a0c3a7220 */ /* 0x001fe40000400000 */
[----:B------:R-:W-:Y:S02]  /*1520*/  FMUL R66, R66, 1.4426950216293334961 ;  /* 0x3fb8aa3b42427820 */ /* 0x000fe40000400000 */
[----:B--2---:R-:W-:Y:S02]  /*1530*/  FMUL R59, R12, R27 ;  /* 0x0000001b0c3b7220 */ /* 0x004fe40000400000 */
[----:B------:R-:W0:Y:S01]  /*1540*/  LDSM.16.M88.4 R24, [R6+0x800] ;  /* 0x000800000618783b */ /* 0x000e220000000200 */
[----:B------:R-:W-:Y:S01]  /*1550*/  FMUL R67, R67, 1.4426950216293334961 ;  /* 0x3fb8aa3b43437820 */ /* 0x000fe20000400000 */
[----:B------:R-:W2:Y:S08]  /*1560*/  MUFU.EX2 R37, R37 ;  /* 0x0000002500257308 */ /* 0x000eb00000000800 */
[----:B------:R-:W4:Y:S08]  /*1570*/  MUFU.EX2 R39, R39 ;  /* 0x0000002700277308 */ /* 0x000f300000000800 */
[----:B------:R-:W-:Y:S08]  /*1580*/  MUFU.EX2 R8, R66 ;  /* 0x0000004200087308 */ /* 0x000ff00000000800 */
[----:B-1----:R-:W1:Y:S01]  /*1590*/  MUFU.EX2 R13, R67 ;  /* 0x00000043000d7308 */ /* 0x002e620000000800 */
[C---:B------:R-:W-:Y:S01]  /*15a0*/  FMUL R28, R65.reuse, R28 ;  /* 0x0000001c411c7220 */ /* 0x040fe20000400000 */
[----:B--2---:R-:W-:Y:S01]  /*15b0*/  F2FP.BF16.PACK_AB R52, R38, R37 ;  /* 0x000000252634723e */ /* 0x004fe200000010ff */
[----:B------:R-:W-:Y:S01]  /*15c0*/  FMUL R29, R65, R29 ;  /* 0x0000001d411d7220 */ /* 0x000fe20000400000 */
[----:B----4-:R-:W-:Y:S01]  /*15d0*/  F2FP.BF16.PACK_AB R54, R10, R39 ;  /* 0x000000270a36723e */ /* 0x010fe200000010ff */
[C---:B------:R-:W-:Y:S01]  /*15e0*/  FMUL R30, R12.reuse, R30 ;  /* 0x0000001e0c1e7220 */ /* 0x040fe20000400000 */
[----:B------:R-:W-:Y:S01]  /*15f0*/  F2FP.BF16.PACK_AB R53, R11, R90 ;  /* 0x0000005a0b35723e */ /* 0x000fe200000010ff */
[----:B------:R-:W-:-:S02]  /*1600*/  FMUL R31, R12, R31 ;  /* 0x0000001f0c1f7220 */ /* 0x000fc40000400000 */
[--C-:B------:R-:W-:Y:S02]  /*1610*/  FFMA R68, R68, c[0x0][0x188], -R36.reuse ;  /* 0x0000620044447a23 */ /* 0x100fe40000000824 */
[----:B------:R-:W-:Y:S01]  /*1620*/  FFMA R69, R69, c[0x0][0x188], -R36 ;  /* 0x0000620045457a23 */ /* 0x000fe20000000824 */
[----:B-1----:R-:W-:Y:S01]  /*1630*/  F2FP.BF16.PACK_AB R55, R13, R8 ;  /* 0x000000080d37723e */ /* 0x002fe200000010ff */
[--C-:B------:R-:W-:Y:S02]  /*1640*/  FFMA R70, R70, c[0x0][0x188], -R64.reuse ;  /* 0x0000620046467a23 */ /* 0x100fe40000000840 */
[----:B------:R-:W-:Y:S02]  /*1650*/  FFMA R71, R71, c[0x0][0x188], -R64 ;  /* 0x0000620047477a23 */ /* 0x000fe40000000840 */
[C---:B------:R-:W-:Y:S02]  /*1660*/  FMUL R20, R65.reuse, R20 ;  /* 0x0000001441147220 */ /* 0x040fe40000400000 */
[----:B---3--:R-:W-:Y:S01]  /*1670*/  HMMA.16816.F32.BF16 R28, R52, R40, R28 ;  /* 0x00000028341c723c */ /* 0x008fe2000004181c */
[----:B------:R-:W-:-:S02]  /*1680*/  FMUL R21, R65, R21 ;  /* 0x0000001541157220 */ /* 0x000fc40000400000 */
[C---:B------:R-:W-:Y:S02]  /*1690*/  FMUL R22, R12.reuse, R22 ;  /* 0x000000160c167220 */ /* 0x040fe40000400000 */
[----:B------:R-:W-:Y:S02]  /*16a0*/  FMUL R23, R12, R23 ;  /* 0x000000170c177220 */ /* 0x000fe40000400000 */
[----:B------:R-:W-:Y:S01]  /*16b0*/  FMUL R41, R69, 1.4426950216293334961 ;  /* 0x3fb8aa3b45297820 */ /* 0x000fe20000400000 */
[----:B------:R-:W-:Y:S01]  /*16c0*/  HMMA.16816.F32.BF16 R56, R52, R48, R56 ;  /* 0x000000303438723c */ /* 0x000fe20000041838 */
[----:B------:R-:W-:Y:S02]  /*16d0*/  FMUL R69, R71, 1.4426950216293334961 ;  /* 0x3fb8aa3b47457820 */ /* 0x000fe40000400000 */
[----:B------:R-:W-:-:S04]  /*16e0*/  FFMA R44, R44, c[0x0][0x188], -R36 ;  /* 0x000062002c2c7a23 */ /* 0x000fc80000000824 */
[----:B------:R-:W-:Y:S02]  /*16f0*/  FMUL R49, R68, 1.4426950216293334961 ;  /* 0x3fb8aa3b44317820 */ /* 0x000fe40000400000 */
[----:B------:R-:W-:Y:S02]  /*1700*/  FMUL R68, R70, 1.4426950216293334961 ;  /* 0x3fb8aa3b46447820 */ /* 0x000fe40000400000 */
[--C-:B------:R-:W-:Y:S02]  /*1710*/  FFMA R45, R45, c[0x0][0x188], -R36.reuse ;  /* 0x000062002d2d7a23 */ /* 0x100fe40000000824 */
[--C-:B------:R-:W-:Y:S02]  /*1720*/  FFMA R72, R72, c[0x0][0x188], -R36.reuse ;  /* 0x0000620048487a23 */ /* 0x100fe40000000824 */
[----:B------:R-:W-:Y:S02]  /*1730*/  FFMA R73, R73, c[0x0][0x188], -R36 ;  /* 0x0000620049497a23 */ /* 0x000fe40000000824 */
[----:B------:R-:W-:-:S02]  /*1740*/  FFMA R74, R74, c[0x0][0x188], -R64 ;  /* 0x000062004a4a7a23 */ /* 0x000fc40000000840 */
[----:B------:R-:W-:Y:S01]  /*1750*/  FFMA R75, R75, c[0x0][0x188], -R64 ;  /* 0x000062004b4b7a23 */ /* 0x000fe20000000840 */
[----:B0-----:R-:W-:Y:S01]  /*1760*/  HMMA.16816.F32.BF16 R20, R52, R24, R20 ;  /* 0x000000183414723c */ /* 0x001fe20000041814 */
[----:B------:R-:W-:Y:S01]  /*1770*/  MUFU.EX2 R68, R68 ;  /* 0x0000004400447308 */ /* 0x000fe20000000800 */
[----:B------:R-:W-:Y:S02]  /*1780*/  FMUL R48, R72, 1.4426950216293334961 ;  /* 0x3fb8aa3b48307820 */ /* 0x000fe40000400000 */
[----:B------:R-:W-:-:S03]  /*1790*/  FMUL R40, R73, 1.4426950216293334961 ;  /* 0x3fb8aa3b49287820 */ /* 0x000fc60000400000 */
[----:B------:R-:W-:Y:S02]  /*17a0*/  FMUL R24, R44, 1.4426950216293334961 ;  /* 0x3fb8aa3b2c187820 */ /* 0x000fe40000400000 */
[----:B------:R-:W0:Y:S01]  /*17b0*/  MUFU.EX2 R69, R69 ;  /* 0x0000004500457308 */ /* 0x000e220000000800 */
[----:B------:R-:W-:Y:S02]  /*17c0*/  FMUL R25, R45, 1.4426950216293334961 ;  /* 0x3fb8aa3b2d197820 */ /* 0x000fe40000400000 */
[----:B------:R-:W-:Y:S02]  /*17d0*/  FMUL R44, R74, 1.4426950216293334961 ;  /* 0x3fb8aa3b4a2c7820 */ /* 0x000fe40000400000 */
[----:B------:R-:W-:-:S03]  /*17e0*/  FMUL R45, R75, 1.4426950216293334961 ;  /* 0x3fb8aa3b4b2d7820 */ /* 0x000fc60000400000 */
[----:B------:R-:W1:Y:S01]  /*17f0*/  MUFU.EX2 R49, R49 ;  /* 0x0000003100317308 */ /* 0x000e620000000800 */
[C---:B------:R-:W-:Y:S02]  /*1800*/  FMUL R16, R65.reuse, R16 ;  /* 0x0000001041107220 */ /* 0x040fe40000400000 */
[C---:B------:R-:W-:Y:S02]  /*1810*/  FMUL R18, R12.reuse, R18 ;  /* 0x000000120c127220 */ /* 0x040fe40000400000 */
[----:B------:R-:W-:Y:S02]  /*1820*/  FMUL R17, R65, R17 ;  /* 0x0000001141117220 */ /* 0x000fe40000400000 */
[----:B------:R-:W-:Y:S01]  /*1830*/  FMUL R19, R12, R19 ;  /* 0x000000130c137220 */ /* 0x000fe20000400000 */
[----:B------:R-:W2:Y:S01]  /*1840*/  MUFU.EX2 R41, R41 ;  /* 0x0000002900297308 */ /* 0x000ea20000000800 */
[----:B------:R-:W-:Y:S02]  /*1850*/  FADD R38, R37, R38 ;  /* 0x0000002625267221 */ /* 0x000fe40000000000 */
[----:B------:R-:W-:-:S02]  /*1860*/  FADD R37, R90, R11 ;  /* 0x0000000b5a257221 */ /* 0x000fc40000000000 */
[----:B------:R-:W-:Y:S02]  /*1870*/  FFMA R76, R76, c[0x0][0x188], -R36 ;  /* 0x000062004c4c7a23 */ /* 0x000fe40000000824 */
[----:B------:R-:W-:Y:S01]  /*1880*/  FFMA R78, R78, c[0x0][0x188], -R64 ;  /* 0x000062004e4e7a23 */ /* 0x000fe20000000840 */
[----:B------:R-:W-:Y:S01]  /*1890*/  MUFU.EX2 R48, R48 ;  /* 0x0000003000307308 */ /* 0x000fe20000000800 */
[----:B------:R-:W-:Y:S01]  /*18a0*/  FADD R39, R39, R38 ;  /* 0x0000002627277221 */ /* 0x000fe20000000000 */
[----:B------:R-:W-:Y:S01]  /*18b0*/  HMMA.16816.F32.BF16 R16, R52, R60, R16 ;  /* 0x0000003c3410723c */ /* 0x000fe20000041810 */
[----:B------:R-:W-:Y:S02]  /*18c0*/  FADD R8, R8, R37 ;  /* 0x0000002508087221 */ /* 0x000fe40000000000 */
[----:B------:R-:W-:-:S03]  /*18d0*/  FFMA R77, R77, c[0x0][0x188], -R36 ;  /* 0x000062004d4d7a23 */ /* 0x000fc60000000824 */
[----:B------:R-:W3:Y:S01]  /*18e0*/  MUFU.EX2 R40, R40 ;  /* 0x0000002800287308 */ /* 0x000ee20000000800 */
[----:B------:R-:W-:Y:S02]  /*18f0*/  FMUL R61, R76, 1.4426950216293334961 ;  /* 0x3fb8aa3b4c3d7820 */ /* 0x000fe40000400000 */
[----:B------:R-:W-:Y:S02]  /*1900*/  FMUL R72, R78, 1.4426950216293334961 ;  /* 0x3fb8aa3b4e487820 */ /* 0x000fe40000400000 */
[----:B------:R-:W-:-:S03]  /*1910*/  FFMA R79, R79, c[0x0][0x188], -R64 ;  /* 0x000062004f4f7a23 */ /* 0x000fc60000000840 */
[----:B------:R-:W-:Y:S01]  /*1920*/  MUFU.EX2 R44, R44 ;  /* 0x0000002c002c7308 */ /* 0x000fe20000000800 */
[----:B------:R-:W-:Y:S02]  /*1930*/  FADD R10, R10, R39 ;  /* 0x000000270a0a7221 */ /* 0x000fe40000000000 */
[----:B------:R-:W-:-:S05]  /*1940*/  FADD R37, R13, R8 ;  /* 0x000000080d257221 */ /* 0x000fca0000000000 */
[----:B------:R-:W4:Y:S01]  /*1950*/  MUFU.EX2 R45, R45 ;  /* 0x0000002d002d7308 */ /* 0x000f220000000800 */
[----:B------:R-:W-:Y:S01]  /*1960*/  FMUL R66, R77, 1.4426950216293334961 ;  /* 0x3fb8aa3b4d427820 */ /* 0x000fe20000400000 */
[----:B0-----:R-:W-:Y:S01]  /*1970*/  F2FP.BF16.PACK_AB R53, R69, R68 ;  /* 0x000000444535723e */ /* 0x001fe200000010ff */
[----:B------:R-:W-:Y:S02]  /*1980*/  FFMA R80, R80, c[0x0][0x188], -R36 ;  /* 0x0000620050507a23 */ /* 0x000fe40000000824 */
[----:B------:R-:W-:Y:S02]  /*1990*/  FMUL R73, R79, 1.4426950216293334961 ;  /* 0x3fb8aa3b4f497820 */ /* 0x000fe40000400000 */
[----:B------:R-:W-:Y:S01]  /*19a0*/  FFMA R82, R82, c[0x0][0x188], -R64 ;  /* 0x0000620052527a23 */ /* 0x000fe20000000840 */
[----:B------:R-:W0:Y:S01]  /*19b0*/  MUFU.EX2 R61, R61 ;  /* 0x0000003d003d7308 */ /* 0x000e220000000800 */
[----:B-1----:R-:W-:Y:S02]  /*19c0*/  FADD R10, R49, R10 ;  /* 0x0000000a310a7221 */ /* 0x002fe40000000000 */
[----:B------:R-:W-:Y:S01]  /*19d0*/  FADD R68, R68, R37 ;  /* 0x0000002544447221 */ /* 0x000fe20000000000 */
[----:B--2---:R-:W-:Y:S01]  /*19e0*/  F2FP.BF16.PACK_AB R52, R41, R49 ;  /* 0x000000312934723e */ /* 0x004fe200000010ff */
[----:B------:R-:W-:-:S03]  /*19f0*/  FMUL R60, R80, 1.4426950216293334961 ;  /* 0x3fb8aa3b503c7820 */ /* 0x000fc60000400000 */
[----:B------:R-:W1:Y:S01]  /*1a00*/  MUFU.EX2 R72, R72 ;  /* 0x0000004800487308 */ /* 0x000e620000000800 */
[----:B------:R-:W-:Y:S02]  /*1a10*/  FFMA R81, R81, c[0x0][0x188], -R36 ;  /* 0x0000620051517a23 */ /* 0x000fe40000000824 */
[----:B------:R-:W-:Y:S02]  /*1a20*/  FMUL R11, R82, 1.4426950216293334961 ;  /* 0x3fb8aa3b520b7820 */ /* 0x000fe40000400000 */
[----:B------:R-:W-:Y:S02]  /*1a30*/  FFMA R83, R83, c[0x0][0x188], -R64 ;  /* 0x0000620053537a23 */ /* 0x000fe40000000840 */
[----:B------:R-:W-:Y:S01]  /*1a40*/  FADD R41, R41, R10 ;  /* 0x0000000a29297221 */ /* 0x000fe20000000000 */
[----:B------:R-:W2:Y:S01]  /*1a50*/  MUFU.EX2 R66, R66 ;  /* 0x0000004200427308 */ /* 0x000ea20000000800 */
[----:B------:R-:W-:Y:S01]  /*1a60*/  FADD R69, R69, R68 ;  /* 0x0000004445457221 */ /* 0x000fe20000000000 */
[----:B---3--:R-:W-:Y:S01]  /*1a70*/  F2FP.BF16.PACK_AB R54, R40, R48 ;  /* 0x000000302836723e */ /* 0x008fe200000010ff */
[----:B------:R-:W-:Y:S01]  /*1a80*/  FMUL R67, R81, 1.4426950216293334961 ;  /* 0x3fb8aa3b51437820 */ /* 0x000fe20000400000 */
[----:B----4-:R-:W-:Y:S01]  /*1a90*/  F2FP.BF16.PACK_AB R55, R45, R44 ;  /* 0x0000002c2d37723e */ /* 0x010fe200000010ff */
[----:B------:R-:W-:-:S03]  /*1aa0*/  FFMA R46, R46, c[0x0][0x188], -R64 ;  /* 0x000062002e2e7a23 */ /* 0x000fc60000000840 */
[----:B------:R-:W3:Y:S01]  /*1ab0*/  MUFU.EX2 R73, R73 ;  /* 0x0000004900497308 */ /* 0x000ee20000000800 */
[----:B------:R-:W-:Y:S02]  /*1ac0*/  FMUL R83, R83, 1.4426950216293334961 ;  /* 0x3fb8aa3b53537820 */ /* 0x000fe40000400000 */
[----:B------:R-:W-:Y:S02]  /*1ad0*/  FADD R41, R48, R41 ;  /* 0x0000002930297221 */ /* 0x000fe40000000000 */
[----:B------:R-:W-:-:S03]  /*1ae0*/  FADD R44, R44, R69 ;  /* 0x000000452c2c7221 */ /* 0x000fc60000000000 */
[----:B------:R-:W4:Y:S01]  /*1af0*/  MUFU.EX2 R60, R60 ;  /* 0x0000003c003c7308 */ /* 0x000f220000000800 */
[----:B------:R-:W-:Y:S02]  /*1b00*/  FMUL R8, R46, 1.4426950216293334961 ;  /* 0x3fb8aa3b2e087820 */ /* 0x000fe40000400000 */
[----:B------:R-:W-:-:S05]  /*1b10*/  FFMA R47, R47, c[0x0][0x188], -R64 ;  /* 0x000062002f2f7a23 */ /* 0x000fca0000000840 */
[----:B------:R-:W5:Y:S01]  /*1b20*/  MUFU.EX2 R11, R11 ;  /* 0x0000000b000b7308 */ /* 0x000f620000000800 */
[----:B------:R-:W-:Y:S01]  /*1b30*/  FADD R40, R40, R41 ;  /* 0x0000002928287221 */ /* 0x000fe20000000000 */
[----:B------:R-:W-:Y:S01]  /*1b40*/  HMMA.16816.F32.BF16 R56, R52, R50, R56 ;  /* 0x000000323438723c */ /* 0x000fe20000041838 */
[----:B------:R-:W-:Y:S01]  /*1b50*/  FADD R45, R45, R44 ;  /* 0x0000002c2d2d7221 */ /* 0x000fe20000000000 */
[----:B------:R-:W-:Y:S01]  /*1b60*/  LDSM.16.M88.4 R68, [R121] ;  /* 0x000000007944783b */ /* 0x000fe20000000200 */
[----:B------:R-:W-:-:S03]  /*1b70*/  FFMA R32, R32, c[0x0][0x188], -R36 ;  /* 0x0000620020207a23 */ /* 0x000fc60000000824 */
[----:B------:R-:W2:Y:S01]  /*1b80*/  MUFU.EX2 R67, R67 ;  /* 0x0000004300437308 */ /* 0x000ea20000000800 */
[----:B------:R-:W-:Y:S01]  /*1b90*/  FMUL R10, R47, 1.4426950216293334961 ;  /* 0x3fb8aa3b2f0a7820 */ /* 0x000fe20000400000 */
[----:B------:R-:W-:Y:S01]  /*1ba0*/  HMMA.16816.F32.BF16 R48, R52, R26, R20 ;  /* 0x0000001a3430723c */ /* 0x000fe20000041814 */
[----:B------:R-:W-:-:S05]  /*1bb0*/  FFMA R34, R34, c[0x0][0x188], -R64 ;  /* 0x0000620022227a23 */ /* 0x000fca0000000840 */
[----:B------:R-:W2:Y:S01]  /*1bc0*/  MUFU.EX2 R13, R83 ;  /* 0x00000053000d7308 */ /* 0x000ea20000000800 */
[----:B0-----:R-:W-:Y:S02]  /*1bd0*/  FADD R21, R61, R40 ;  /* 0x000000283d157221 */ /* 0x001fe40000000000 */
[----:B-1----:R-:W-:Y:S02]  /*1be0*/  FADD R20, R72, R45 ;  /* 0x0000002d48147221 */ /* 0x002fe40000000000 */
[----:B------:R-:W-:-:S03]  /*1bf0*/  FMUL R32, R32, 1.4426950216293334961 ;  /* 0x3fb8aa3b20207820 */ /* 0x000fc60000400000 */
[----:B------:R-:W0:Y:S01]  /*1c00*/  MUFU.EX2 R24, R24 ;  /* 0x0000001800187308 */ /* 0x000e220000000800 */
[----:B------:R-:W-:Y:S02]  /*1c10*/  FFMA R33, R33, c[0x0][0x188], -R36 ;  /* 0x0000620021217a23 */ /* 0x000fe40000000824 */
[----:B------:R-:W-:-:S05]  /*1c20*/  FFMA R35, R35, c[0x0][0x188], -R64 ;  /* 0x0000620023237a23 */ /* 0x000fca0000000840 */
[----:B------:R-:W-:Y:S01]  /*1c30*/  MUFU.EX2 R25, R25 ;  /* 0x0000001900197308 */ /* 0x000fe20000000800 */
[----:B------:R-:W-:Y:S01]  /*1c40*/  FMUL R26, R34, 1.4426950216293334961 ;  /* 0x3fb8aa3b221a7820 */ /* 0x000fe20000400000 */
[----:B------:R-:W-:Y:S01]  /*1c50*/  HMMA.16816.F32.BF16 R28, R52, R42, R28 ;  /* 0x0000002a341c723c */ /* 0x000fe2000004181c */
[----:B--2---:R-:W-:Y:S01]  /*1c60*/  FADD R37, R66, R21 ;  /* 0x0000001542257221 */ /* 0x004fe20000000000 */
[----:B------:R-:W-:Y:S04]  /*1c70*/  LDSM.16.M88.4 R44, [R121+0x400] ;  /* 0x00040000792c783b */ /* 0x000fe80000000200 */
[----:B------:R-:W1:Y:S01]  /*1c80*/  MUFU.EX2 R8, R8 ;  /* 0x0000000800087308 */ /* 0x000e620000000800 */
[----:B---3--:R-:W-:Y:S01]  /*1c90*/  FADD R34, R73, R20 ;  /* 0x0000001449227221 */ /* 0x008fe20000000000 */
[----:B------:R-:W-:Y:S01]  /*1ca0*/  LDSM.16.M88.4 R40, [R121+0xc00] ;  /* 0x000c00007928783b */ /* 0x000fe20000000200 */
[----:B------:R-:W-:-:S02]  /*1cb0*/  FMUL R33, R33, 1.4426950216293334961 ;  /* 0x3fb8aa3b21217820 */ /* 0x000fc40000400000 */
[----:B------:R-:W-:Y:S01]  /*1cc0*/  FMUL R27, R35, 1.4426950216293334961 ;  /* 0x3fb8aa3b231b7820 */ /* 0x000fe20000400000 */
[----:B------:R-:W-:Y:S02]  /*1cd0*/  LDSM.16.M88.4 R20, [R121+0x800] ;  /* 0x000800007914783b */ /* 0x000fe40000000200 */
[----:B------:R-:W2:Y:S01]  /*1ce0*/  MUFU.EX2 R10, R10 ;  /* 0x0000000a000a7308 */ /* 0x000ea20000000800 */
[----:B----4-:R-:W-:Y:S02]  /*1cf0*/  FADD R38, R60, R37 ;  /* 0x000000253c267221 */ /* 0x010fe40000000000 */
[----:B-----5:R-:W-:-:S05]  /*1d00*/  FADD R34, R11, R34 ;  /* 0x000000220b227221 */ /* 0x020fca0000000000 */
[----:B------:R-:W3:Y:S01]  /*1d10*/  MUFU.EX2 R32, R32 ;  /* 0x0000002000207308 */ /* 0x000ee20000000800 */
[----:B------:R-:W-:Y:S02]  /*1d20*/  FADD R35, R67, R38 ;  /* 0x0000002643237221 */ /* 0x000fe40000000000 */
[----:B------:R-:W-:-:S05]  /*1d30*/  FADD R37, R13, R34 ;  /* 0x000000220d257221 */ /* 0x000fca0000000000 */
[----:B------:R-:W4:Y:S01]  /*1d40*/  MUFU.EX2 R26, R26 ;  /* 0x0000001a001a7308 */ /* 0x000f220000000800 */
[----:B0-----:R-:W-:Y:S02]  /*1d50*/  FADD R34, R24, R35 ;  /* 0x0000002318227221 */ /* 0x001fe40000000000 */
[----:B-1----:R-:W-:-:S05]  /*1d60*/  FADD R37, R8, R37 ;  /* 0x0000002508257221 */ /* 0x002fca0000000000 */
[----:B------:R-:W0:Y:S08]  /*1d70*/  MUFU.EX2 R33, R33 ;  /* 0x0000002100217308 */ /* 0x000e300000000800 */
[----:B------:R-:W1:Y:S01]  /*1d80*/  MUFU.EX2 R27, R27 ;  /* 0x0000001b001b7308 */ /* 0x000e620000000800 */
[----:B------:R-:W-:Y:S02]  /*1d90*/  FADD R35, R25, R34 ;  /* 0x0000002219237221 */ /* 0x000fe40000000000 */
[----:B--2---:R-:W-:-:S02]  /*1da0*/  FADD R37, R10, R37 ;  /* 0x000000250a257221 */ /* 0x004fc40000000000 */
[----:B---3--:R-:W-:Y:S02]  /*1db0*/  FADD R34, R32, R35 ;  /* 0x0000002320227221 */ /* 0x008fe40000000000 */
[----:B----4-:R-:W-:Y:S02]  /*1dc0*/  FADD R38, R26, R37 ;  /* 0x000000251a267221 */ /* 0x010fe40000000000 */
[----:B0-----:R-:W-:Y:S02]  /*1dd0*/  FADD R34, R33, R34 ;  /* 0x0000002221227221 */ /* 0x001fe40000000000 */
[----:B-1----:R-:W-:-:S03]  /*1de0*/  FADD R35, R27, R38 ;  /* 0x000000261b237221 */ /* 0x002fc60000000000 */
[----:B------:R-:W0:Y:S04]  /*1df0*/  SHFL.BFLY PT, R37, R34, 0x2, 0x1f ;  /* 0x0c401f0022257f89 */ /* 0x000e2800000e0000 */
[----:B------:R-:W1:Y:S01]  /*1e00*/  SHFL.BFLY PT, R38, R35, 0x2, 0x1f ;  /* 0x0c401f0023267f89 */ /* 0x000e6200000e0000 */
[----:B------:R-:W-:Y:S07]  /*1e10*/  HMMA.16816.F32.BF16 R16, R52, R62, R16 ;  /* 0x0000003e3410723c */ /* 0x000fee0000041810 */
[----:B------:R-:W-:-:S02]  /*1e20*/  F2FP.BF16.PACK_AB R52, R66, R61 ;  /* 0x0000003d4234723e */ /* 0x000fc400000010ff */
[----:B------:R-:W-:Y:S02]  /*1e30*/  F2FP.BF16.PACK_AB R53, R73, R72 ;  /* 0x000000484935723e */ /* 0x000fe400000010ff */
[----:B------:R-:W-:Y:S02]  /*1e40*/  F2FP.BF16.PACK_AB R54, R67, R60 ;  /* 0x0000003c4336723e */ /* 0x000fe400000010ff */
[----:B------:R-:W-:Y:S01]  /*1e50*/  F2FP.BF16.PACK_AB R55, R13, R11 ;  /* 0x0000000b0d37723e */ /* 0x000fe200000010ff */
[----:B0-----:R-:W-:Y:S02]  /*1e60*/  FADD R37, R34, R37 ;  /* 0x0000002522257221 */ /* 0x001fe40000000000 */
[----:B-1----:R-:W-:-:S03]  /*1e70*/  FADD R38, R35, R38 ;  /* 0x0000002623267221 */ /* 0x002fc60000000000 */
[----:B------:R-:W0:Y:S01]  /*1e80*/  SHFL.BFLY PT, R34, R37, 0x1, 0x1f ;  /* 0x0c201f0025227f89 */ /* 0x000e2200000e0000 */
[C---:B------:R-:W-:Y:S03]  /*1e90*/  HMMA.16816.F32.BF16 R28, R52.reuse, R68, R28 ;  /* 0x00000044341c723c */ /* 0x040fe6000004181c */
[----:B------:R-:W1:Y:S05]  /*1ea0*/  SHFL.BFLY PT, R11, R38, 0x1, 0x1f ;  /* 0x0c201f00260b7f89 */ /* 0x000e6a00000e0000 */
[C---:B------:R-:W-:Y:S08]  /*1eb0*/  HMMA.16816.F32.BF16 R56, R52.reuse, R44, R56 ;  /* 0x0000002c3438723c */ /* 0x040ff00000041838 */
[C---:B------:R-:W-:Y:S08]  /*1ec0*/  HMMA.16816.F32.BF16 R48, R52.reuse, R20, R48 ;  /* 0x000000143430723c */ /* 0x040ff00000041830 */
[----:B------:R-:W-:Y:S01]  /*1ed0*/  HMMA.16816.F32.BF16 R16, R52, R40, R16 ;  /* 0x000000283410723c */ /* 0x000fe20000041810 */
[----:B------:R-:W-:-:S04]  /*1ee0*/  IADD3 R3, R3, 0x40, RZ ;  /* 0x0000004003037810 */ /* 0x000fc80007ffe0ff */
[----:B------:R-:W-:Y:S02]  /*1ef0*/  ISETP.GE.AND P0, PT, R3, c[0x0][0x1d0], PT ;  /* 0x0000740003007a0c */ /* 0x000fe40003f06270 */
[----:B------:R-:W-:Y:S02]  /*1f00*/  F2FP.BF16.PACK_AB R52, R25, R24 ;  /* 0x000000181934723e */ /* 0x000fe400000010ff */
[----:B------:R-:W-:Y:S02]  /*1f10*/  F2FP.BF16.PACK_AB R53, R10, R8 ;  /* 0x000000080a35723e */ /* 0x000fe400000010ff */
[----:B------:R-:W-:Y:S02]  /*1f20*/  F2FP.BF16.PACK_AB R54, R33, R32 ;  /* 0x000000202136723e */ /* 0x000fe400000010ff */
[----:B------:R-:W-:Y:S02]  /*1f30*/  F2FP.BF16.PACK_AB R55, R27, R26 ;  /* 0x0000001a1b37723e */ /* 0x000fe400000010ff */
[----:B------:R-:W-:Y:S01]  /*1f40*/  MOV R8, 0x40 ;  /* 0x0000004000087802 */ /* 0x000fe20000000f00 */
[----:B0-----:R-:W-:-:S02]  /*1f50*/  FADD R34, R37, R34 ;  /* 0x0000002225227221 */ /* 0x001fc40000000000 */
[----:B-1----:R-:W-:Y:S02]  /*1f60*/  FADD R11, R38, R11 ;  /* 0x0000000b260b7221 */ /* 0x002fe40000000000 */
[----:B------:R-:W-:Y:S01]  /*1f70*/  HMMA.16816.F32.BF16 R28, R52, R70, R28 ;  /* 0x00000046341c723c */ /* 0x000fe2000004181c */
[C---:B------:R-:W-:Y:S01]  /*1f80*/  IMAD R2, R8.reuse, c[0x0][0x1b4], R2 ;  /* 0x00006d0008027a24 */ /* 0x040fe200078e0202 */
[----:B------:R-:W-:Y:S01]  /*1f90*/  MOV R10, R36 ;  /* 0x00000024000a7202 */ /* 0x000fe20000000f00 */
[----:B------:R-:W-:Y:S01]  /*1fa0*/  IMAD R5, R8, c[0x0][0x1a4], R5 ;  /* 0x0000690008057a24 */ /* 0x000fe200078e0205 */
[----:B------:R-:W-:Y:S01]  /*1fb0*/  MOV R8, R64 ;  /* 0x0000004000087202 */ /* 0x000fe20000000f00 */
[----:B------:R-:W-:-:S03]  /*1fc0*/  FFMA R4, R65, R4, R34 ;  /* 0x0000000441047223 */ /* 0x000fc60000000022 */
[----:B------:R-:W-:Y:S01]  /*1fd0*/  HMMA.16816.F32.BF16 R24, R52, R46, R56 ;  /* 0x0000002e3418723c */ /* 0x000fe20000041838 */
[----:B------:R-:W-:-:S07]  /*1fe0*/  FFMA R9, R12, R9, R11 ;  /* 0x000000090c097223 */ /* 0x000fce000000000b */
[C---:B------:R-:W-:Y:S08]  /*1ff0*/  HMMA.16816.F32.BF16 R20, R52.reuse, R22, R48 ;  /* 0x000000163414723c */ /* 0x040ff00000041830 */
[----:B------:R-:W-:Y:S01]  /*2000*/  HMMA.16816.F32.BF16 R16, R52, R42, R16 ;  /* 0x0000002a3410723c */ /* 0x000fe20000041810 */
[----:B------:R-:W-:Y:S01]  /*2010*/  @P0 CALL.REL.NOINC `(.L_x_0) ;  /* 0x0000001000000944 */ /* 0x000fe20003c00000 */
[----:B------:R-:W-:Y:S06]  /*2020*/  BRA `(.L_x_1) ;  /* 0xffffe9a000007947 */ /* 0x000fec000383ffff */
.L_x_0:
[----:B------:R-:W-:Y:S01]  /*2030*/  MOV R12, R4 ;  /* 0x00000004000c7202 */ /* 0x000fe20000000f00 */
[----:B------:R-:W1:Y:S01]  /*2040*/  S2R R34, SR_CTAID.Y ;  /* 0x0000000000227919 */ /* 0x000e620000002600 */
[C---:B0-----:R-:W-:Y:S01]  /*2050*/  LOP3.LUT R0, R124.reuse, 0x3f, RZ, 0xc0, !PT ;  /* 0x0000003f7c007812 */ /* 0x041fe200078ec0ff */
[----:B------:R-:W-:Y:S01]  /*2060*/  IMAD R123, R123, c[0x0][0x1c8], RZ ;  /* 0x000072007b7b7a24 */ /* 0x000fe200078e02ff */
[----:B------:R-:W-:Y:S01]  /*2070*/  LOP3.LUT R2, R124, 0xc0, RZ, 0xc0, !PT ;  /* 0x000000c07c027812 */ /* 0x000fe200078ec0ff */
[----:B------:R-:W-:Y:S01]  /*2080*/  BAR.SYNC.DEFER_BLOCKING 0x0 ;  /* 0x0000000000007b1d */ /* 0x000fe20000010000 */
[----:B------:R-:W-:-:S02]  /*2090*/  FSETP.GT.AND P2, PT, |R9|, 8.50705917302346158658e+37, PT ;  /* 0x7e8000000900780b */ /* 0x000fc40003f44200 */
[----:B------:R-:W-:Y:S02]  /*20a0*/  FSETP.GT.AND P6, PT, |R12|, 8.50705917302346158658e+37, PT ;  /* 0x7e8000000c00780b */ /* 0x000fe40003fc4200 */
[----:B------:R-:W-:Y:S02]  /*20b0*/  SHF.L.U32 R0, R0, 0x3, RZ ;  /* 0x0000000300007819 */ /* 0x000fe400000006ff */
[----:B------:R-:W-:Y:S02]  /*20c0*/  SHF.R.U32.HI R3, RZ, 0x1, R2 ;  /* 0x00000001ff037819 */ /* 0x000fe40000011602 */
[C---:B------:R-:W-:Y:S02]  /*20d0*/  FSETP.GEU.AND P4, PT, |R9|.reuse, 1.175494350822287508e-38, PT ;  /* 0x008000000900780b */ /* 0x040fe40003f8e200 */
[----:B------:R-:W-:Y:S02]  /*20e0*/  FSETP.GEU.AND P5, PT, |R12|, 1.175494350822287508e-38, PT ;  /* 0x008000000c00780b */ /* 0x000fe40003fae200 */
[----:B------:R-:W-:Y:S01]  /*20f0*/  LOP3.LUT R7, R0, R3, RZ, 0x3c, !PT ;  /* 0x0000000300077212 */ /* 0x000fe200078e3cff */
[C---:B------:R-:W-:Y:S01]  /*2100*/  FMUL R0, R9.reuse, 8388608 ;  /* 0x4b00000009007820 */ /* 0x040fe20000400000 */
[C---:B------:R-:W-:Y:S01]  /*2110*/  FSETP.GEU.AND P0, PT, R9.reuse, 1.175494350822287508e-38, PT ;  /* 0x008000000900780b */ /* 0x040fe20003f0e000 */
[C---:B------:R-:W-:Y:S01]  /*2120*/  FMUL R3, R12.reuse, 8388608 ;  /* 0x4b0000000c037820 */ /* 0x040fe20000400000 */
[----:B------:R-:W-:Y:S01]  /*2130*/  FSETP.GEU.AND P1, PT, R12, 1.175494350822287508e-38, PT ;  /* 0x008000000c00780b */ /* 0x000fe20003f2e000 */
[----:B------:R-:W-:Y:S01]  /*2140*/  @P6 FMUL R16, R16, 0.25 ;  /* 0x3e80000010106820 */ /* 0x000fe20000400000 */
[----:B------:R-:W-:Y:S01]  /*2150*/  SHF.L.U32 R2, R124, 0x7, RZ ;  /* 0x000000077c027819 */ /* 0x000fe200000006ff */
[----:B------:R-:W-:Y:S01]  /*2160*/  @P6 FMUL R20, R20, 0.25 ;  /* 0x3e80000014146820 */ /* 0x000fe20000400000 */
[----:B------:R-:W-:Y:S01]  /*2170*/  FSEL R0, R0, R9, !P0 ;  /* 0x0000000900007208 */ /* 0x000fe20004000000 */
[----:B------:R-:W-:Y:S01]  /*2180*/  @P2 FMUL R9, R9, 0.25 ;  /* 0x3e80000009092820 */ /* 0x000fe20000400000 */
[----:B------:R-:W-:Y:S01]  /*2190*/  FSEL R32, R3, R12, !P1 ;  /* 0x0000000c03207208 */ /* 0x000fe20004800000 */
[----:B------:R-:W-:Y:S01]  /*21a0*/  @P6 FMUL R12, R12, 0.25 ;  /* 0x3e8000000c0c6820 */ /* 0x000fe20000400000 */
[----:B------:R-:W-:Y:S01]  /*21b0*/  LOP3.LUT R4, R2, 0x600, RZ, 0xc0, !PT ;  /* 0x0000060002047812 */ /* 0x000fe200078ec0ff */
[----:B------:R-:W-:Y:S01]  /*21c0*/  @!P4 FMUL R9, R9, 16777216 ;  /* 0x4b8000000909c820 */ /* 0x000fe20000400000 */
[----:B------:R-:W-:Y:S01]  /*21d0*/  MOV R33, R29 ;  /* 0x0000001d00217202 */ /* 0x000fe20000000f00 */
[----:B------:R-:W-:Y:S01]  /*21e0*/  @!P5 FMUL R12, R12, 16777216 ;  /* 0x4b8000000c0cd820 */ /* 0x000fe20000400000 */
[----:B------:R-:W-:Y:S01]  /*21f0*/  MOV R29, R25 ;  /* 0x00000019001d7202 */ /* 0x000fe20000000f00 */
[----:B------:R-:W0:Y:S01]  /*2200*/  MUFU.RCP R3, R9 ;  /* 0x0000000900037308 */ /* 0x000e220000001000 */
[----:B------:R-:W-:Y:S01]  /*2210*/  IADD3 R25, R4, R7, RZ ;  /* 0x0000000704197210 */ /* 0x000fe20007ffe0ff */
[----:B------:R-:W-:Y:S01]  /*2220*/  @P2 FMUL R22, R22, 0.25 ;  /* 0x3e80000016162820 */ /* 0x000fe20000400000 */
[----:B------:R-:W-:Y:S01]  /*2230*/  MOV R10, R27 ;  /* 0x0000001b000a7202 */ /* 0x000fe20000000f00 */
[----:B------:R-:W-:Y:S01]  /*2240*/  @P6 FMUL R24, R24, 0.25 ;  /* 0x3e80000018186820 */ /* 0x000fe20000400000 */
[----:B------:R-:W-:Y:S01]  /*2250*/  MOV R8, R23 ;  /* 0x0000001700087202 */ /* 0x000fe20000000f00 */
[----:B------:R-:W-:Y:S01]  /*2260*/  @P6 FMUL R28, R28, 0.25 ;  /* 0x3e8000001c1c6820 */ /* 0x000fe20000400000 */
[----:B------:R-:W-:Y:S01]  /*2270*/  MOV R27, R21 ;  /* 0x00000015001b7202 */ /* 0x000fe20000000f00 */
[----:B------:R-:W2:Y:S01]  /*2280*/  MUFU.RCP R4, R12 ;  /* 0x0000000c00047308 */ /* 0x000ea20000001000 */
[----:B------:R-:W-:Y:S01]  /*2290*/  @P2 FMUL R10, R10, 0.25 ;  /* 0x3e8000000a0a2820 */ /* 0x000fe20000400000 */
[----:B------:R-:W-:Y:S01]  /*22a0*/  MOV R23, R17 ;  /* 0x0000001100177202 */ /* 0x000fe20000000f00 */
[----:B-1----:R-:W-:Y:S01]  /*22b0*/  IMAD R17, R34, c[0x0][0x1c0], RZ ;  /* 0x0000700022117a24 */ /* 0x002fe200078e02ff */
[----:B------:R-:W-:Y:S01]  /*22c0*/  MOV R6, R18 ;  /* 0x0000001200067202 */ /* 0x000fe20000000f00 */
[----:B------:R-:W-:Y:S01]  /*22d0*/  IMAD R18, R120, c[0x0][0x1c4], RZ ;  /* 0x0000710078127a24 */ /* 0x000fe200078e02ff */
[----:B------:R-:W-:Y:S01]  /*22e0*/  SHF.L.U32 R21, R124, 0x5, RZ ;  /* 0x000000057c157819 */ /* 0x000fe200000006ff */
[----:B------:R-:W-:Y:S01]  /*22f0*/  @!P4 FMUL R10, R10, 16777216 ;  /* 0x4b8000000a0ac820 */ /* 0x000fe20000400000 */
[----:B------:R-:W-:Y:S01]  /*2300*/  SHF.L.U32 R2, R17, 0x1, RZ ;  /* 0x0000000111027819 */ /* 0x000fe200000006ff */
[----:B------:R-:W-:Y:S01]  /*2310*/  @!P5 FMUL R16, R16, 16777216 ;  /* 0x4b8000001010d820 */ /* 0x000fe20000400000 */
[----:B------:R-:W-:Y:S01]  /*2320*/  SHF.L.U32 R5, R18, 0x1, RZ ;  /* 0x0000000112057819 */ /* 0x000fe200000006ff */
[----:B------:R-:W-:-:S02]  /*2330*/  @!P5 FMUL R20, R20, 16777216 ;  /* 0x4b8000001414d820 */ /* 0x000fc40000400000 */
[----:B------:R-:W-:Y:S02]  /*2340*/  @P2 FMUL R19, R19, 0.25 ;  /* 0x3e80000013132820 */ /* 0x000fe40000400000 */
[----:B------:R-:W-:Y:S02]  /*2350*/  @!P4 FMUL R22, R22, 16777216 ;  /* 0x4b8000001616c820 */ /* 0x000fe40000400000 */
[----:B------:R-:W-:Y:S02]  /*2360*/  @!P5 FMUL R24, R24, 16777216 ;  /* 0x4b8000001818d820 */ /* 0x000fe40000400000 */
[----:B------:R-:W-:Y:S02]  /*2370*/  @!P5 FMUL R28, R28, 16777216 ;  /* 0x4b8000001c1cd820 */ /* 0x000fe40000400000 */
[----:B------:R-:W-:Y:S02]  /*2380*/  @P2 FMUL R6, R6, 0.25 ;  /* 0x3e80000006062820 */ /* 0x000fe40000400000 */
[----:B------:R-:W-:-:S02]  /*2390*/  @P2 FMUL R8, R8, 0.25 ;  /* 0x3e80000008082820 */ /* 0x000fc40000400000 */
[----:B------:R-:W-:Y:S02]  /*23a0*/  @P2 FMUL R26, R26, 0.25 ;  /* 0x3e8000001a1a2820 */ /* 0x000fe40000400000 */
[----:B------:R-:W-:Y:S02]  /*23b0*/  @P2 FMUL R31, R31, 0.25 ;  /* 0x3e8000001f1f2820 */ /* 0x000fe40000400000 */
[----:B------:R-:W-:Y:S01]  /*23c0*/  @P2 FMUL R30, R30, 0.25 ;  /* 0x3e8000001e1e2820 */ /* 0x000fe20000400000 */
[----:B------:R-:W-:Y:S01]  /*23d0*/  IADD3 R2, P2, P3, R5, c[0x0][0x178], R2 ;  /* 0x00005e0005027a10 */ /* 0x000fe20007b5e002 */
[----:B------:R-:W-:Y:S02]  /*23e0*/  @P6 FMUL R23, R23, 0.25 ;  /* 0x3e80000017176820 */ /* 0x000fe40000400000 */
[----:B------:R-:W-:Y:S02]  /*23f0*/  @P6 FMUL R27, R27, 0.25 ;  /* 0x3e8000001b1b6820 */ /* 0x000fe40000400000 */
[----:B0-----:R-:W-:-:S02]  /*2400*/  FMUL R11, R3, R10 ;  /* 0x0000000a030b7220 */ /* 0x001fc40000400000 */
[----:B------:R-:W-:Y:S02]  /*2410*/  @P6 FMUL R29, R29, 0.25 ;  /* 0x3e8000001d1d6820 */ /* 0x000fe40000400000 */
[----:B------:R-:W-:Y:S02]  /*2420*/  @P6 FMUL R33, R33, 0.25 ;  /* 0x3e80000021216820 */ /* 0x000fe40000400000 */
[C---:B--2---:R-:W-:Y:S02]  /*2430*/  FMUL R7, R4.reuse, R16 ;  /* 0x0000001004077220 */ /* 0x044fe40000400000 */
[C---:B------:R-:W-:Y:S02]  /*2440*/  FMUL R10, R4.reuse, R20 ;  /* 0x00000014040a7220 */ /* 0x040fe40000400000 */
[----:B------:R-:W-:Y:S02]  /*2450*/  @!P4 FMUL R19, R19, 16777216 ;  /* 0x4b8000001313c820 */ /* 0x000fe40000400000 */
[----:B------:R-:W-:Y:S01]  /*2460*/  FMUL R9, R3, R22 ;  /* 0x0000001603097220 */ /* 0x000fe20000400000 */
[----:B------:R-:W-:Y:S01]  /*2470*/  LOP3.LUT R22, R21, 0x260, RZ, 0xc0, !PT ;  /* 0x0000026015167812 */ /* 0x000fe200078ec0ff */
[C---:B------:R-:W-:Y:S01]  /*2480*/  FMUL R13, R4.reuse, R24 ;  /* 0x00000018040d7220 */ /* 0x040fe20000400000 */
[----:B------:R-:W-:Y:S01]  /*2490*/  F2FP.BF16.PACK_AB R21, R7, R10 ;  /* 0x0000000a0715723e */ /* 0x000fe200000010ff */
[----:B------:R-:W-:Y:S01]  /*24a0*/  FMUL R16, R4, R28 ;  /* 0x0000001c04107220 */ /* 0x000fe20000400000 */
[----:B------:R-:W-:Y:S01]  /*24b0*/  LOP3.LUT R22, R22, 0x38, R125, 0x78, !PT ;  /* 0x0000003816167812 */ /* 0x000fe200078e787d */
[----:B------:R-:W-:Y:S01]  /*24c0*/  @!P4 FMUL R6, R6, 16777216 ;  /* 0x4b8000000606c820 */ /* 0x000fe20000400000 */
[----:B------:R-:W-:Y:S01]  /*24d0*/  LOP3.LUT R125, R125, 0x78, RZ, 0xc0, !PT ;  /* 0x000000787d7d7812 */ /* 0x000fe200078ec0ff */
[----:B------:R-:W-:Y:S01]  /*24e0*/  @!P4 FMUL R8, R8, 16777216 ;  /* 0x4b8000000808c820 */ /* 0x000fe20000400000 */
[----:B------:R-:W-:Y:S01]  /*24f0*/  F2FP.BF16.PACK_AB R20, R13, R16 ;  /* 0x000000100d14723e */ /* 0x000fe200000010ff */
[----:B------:R-:W-:-:S02]  /*2500*/  @!P4 FMUL R26, R26, 16777216 ;  /* 0x4b8000001a1ac820 */ /* 0x000fc40000400000 */
[----:B------:R-:W-:Y:S02]  /*2510*/  @!P4 FMUL R31, R31, 16777216 ;  /* 0x4b8000001f1fc820 */ /* 0x000fe40000400000 */
[----:B------:R-:W-:Y:S01]  /*2520*/  @!P4 FMUL R30, R30, 16777216 ;  /* 0x4b8000001e1ec820 */ /* 0x000fe20000400000 */
[----:B------:R-:W-:Y:S01]  /*2530*/  LOP3.LUT P4, RZ, R124, 0xe0, RZ, 0xc0, !PT ;  /* 0x000000e07cff7812 */ /* 0x000fe2000788c0ff */
[----:B------:R-:W-:Y:S02]  /*2540*/  @!P5 FMUL R23, R23, 16777216 ;  /* 0x4b8000001717d820 */ /* 0x000fe40000400000 */
[----:B------:R-:W-:Y:S02]  /*2550*/  @!P5 FMUL R27, R27, 16777216 ;  /* 0x4b8000001b1bd820 */ /* 0x000fe40000400000 */
[----:B------:R-:W-:Y:S02]  /*2560*/  @!P5 FMUL R29, R29, 16777216 ;  /* 0x4b8000001d1dd820 */ /* 0x000fe40000400000 */
[----:B------:R-:W-:-:S02]  /*2570*/  @!P5 FMUL R33, R33, 16777216 ;  /* 0x4b8000002121d820 */ /* 0x000fc40000400000 */
[C---:B------:R-:W-:Y:S01]  /*2580*/  FMUL R5, R3.reuse, R19 ;  /* 0x0000001303057220 */ /* 0x040fe20000400000 */
[----:B------:R-:W-:Y:S01]  /*2590*/  SHF.L.U32 R19, R124, 0x2, RZ ;  /* 0x000000027c137819 */ /* 0x000fe200000006ff */
[C---:B------:R-:W-:Y:S02]  /*25a0*/  FMUL R6, R3.reuse, R6 ;  /* 0x0000000603067220 */ /* 0x040fe40000400000 */
[C---:B------:R-:W-:Y:S01]  /*25b0*/  FMUL R8, R3.reuse, R8 ;  /* 0x0000000803087220 */ /* 0x040fe20000400000 */
[----:B------:R-:W-:Y:S01]  /*25c0*/  LOP3.LUT R24, R22, 0x80, R19, 0xf8, !PT ;  /* 0x0000008016187812 */ /* 0x000fe200078ef813 */
[C---:B------:R-:W-:Y:S01]  /*25d0*/  FMUL R12, R3.reuse, R26 ;  /* 0x0000001a030c7220 */ /* 0x040fe20000400000 */
[----:B------:R-:W-:Y:S01]  /*25e0*/  SHF.L.U32 R26, R124, 0x3, RZ ;  /* 0x000000037c1a7819 */ /* 0x000fe200000006ff */
[C---:B------:R-:W-:Y:S01]  /*25f0*/  FMUL R14, R3.reuse, R31 ;  /* 0x0000001f030e7220 */ /* 0x040fe20000400000 */
[----:B------:R-:W-:Y:S01]  /*2600*/  SHF.R.U32.HI R124, RZ, 0x1, R124 ;  /* 0x00000001ff7c7819 */ /* 0x000fe2000001167c */
[----:B------:R-:W-:Y:S01]  /*2610*/  FMUL R15, R3, R30 ;  /* 0x0000001e030f7220 */ /* 0x000fe20000400000 */
[----:B------:R-:W-:Y:S01]  /*2620*/  IADD3 R3, R32, -0x3f3504f3, RZ ;  /* 0xc0cafb0d20037810 */ /* 0x000fe20007ffe0ff */
[C---:B------:R-:W-:Y:S01]  /*2630*/  FMUL R7, R4.reuse, R23 ;  /* 0x0000001704077220 */ /* 0x040fe20000400000 */
[----:B------:R-:W-:Y:S01]  /*2640*/  F2FP.BF16.PACK_AB R14, R11, R14 ;  /* 0x0000000e0b0e723e */ /* 0x000fe200000010ff */
[C---:B------:R-:W-:Y:S01]  /*2650*/  FMUL R10, R4.reuse, R27 ;  /* 0x0000001b040a7220 */ /* 0x040fe20000400000 */
[----:B------:R-:W-:Y:S01]  /*2660*/  LOP3.LUT R3, R3, 0xff800000, RZ, 0xc0, !PT ;  /* 0xff80000003037812 */ /* 0x000fe200078ec0ff */
[----:B------:R-:W-:Y:S01]  /*2670*/  FMUL R13, R4, R29 ;  /* 0x0000001d040d7220 */ /* 0x000fe20000400000 */
[----:B------:R-:W-:Y:S01]  /*2680*/  F2FP.BF16.PACK_AB R12, R12, R15 ;  /* 0x0000000f0c0c723e */ /* 0x000fe200000010ff */
[----:B------:R-:W-:Y:S01]  /*2690*/  FMUL R16, R4, R33 ;  /* 0x0000002104107220 */ /* 0x000fe20000400000 */
[----:B------:R-:W-:Y:S01]  /*26a0*/  IADD3 R4, R0, -0x3f3504f3, RZ ;  /* 0xc0cafb0d00047810 */ /* 0x000fe20007ffe0ff */
[----:B------:R-:W-:Y:S01]  /*26b0*/  STS.64 [R24], R20 ;  /* 0x0000001418007388 */ /* 0x000fe20000000a00 */
[----:B------:R-:W-:Y:S01]  /*26c0*/  F2FP.BF16.PACK_AB R23, R7, R10 ;  /* 0x0000000a0717723e */ /* 0x000fe200000010ff */
[----:B------:R-:W-:Y:S01]  /*26d0*/  IMAD.HI R17, R17, 0x2, RZ ;  /* 0x0000000211117827 */ /* 0x000fe200078e02ff */
[----:B------:R-:W-:-:S02]  /*26e0*/  LOP3.LUT R7, R4, 0xff800000, RZ, 0xc0, !PT ;  /* 0xff80000004077812 */ /* 0x000fc400078ec0ff */
[----:B------:R-:W-:Y:S01]  /*26f0*/  F2FP.BF16.PACK_AB R22, R13, R16 ;  /* 0x000000100d16723e */ /* 0x000fe200000010ff */
[----:B------:R-:W-:Y:S01]  /*2700*/  IMAD.HI R18, R18, 0x2, RZ ;  /* 0x0000000212127827 */ /* 0x000fe200078e02ff */
[----:B------:R-:W-:Y:S02]  /*2710*/  F2FP.BF16.PACK_AB R13, R6, R9 ;  /* 0x00000009060d723e */ /* 0x000fe400000010ff */
[----:B------:R-:W-:Y:S01]  /*2720*/  F2FP.BF16.PACK_AB R15, R5, R8 ;  /* 0x00000008050f723e */ /* 0x000fe200000010ff */
[----:B------:R-:W-:Y:S01]  /*2730*/  STS.64 [R24+0x100], R22 ;  /* 0x0001001618007388 */ /* 0x000fe20000000a00 */
[----:B------:R-:W-:Y:S02]  /*2740*/  LOP3.LUT R10, R24, 0x40, RZ, 0x3c, !PT ;  /* 0x00000040180a7812 */ /* 0x000fe400078e3cff */
[----:B------:R-:W-:Y:S02]  /*2750*/  IADD3 R4, R32, -R3, RZ ;  /* 0x8000000320047210 */ /* 0x000fe40007ffe0ff */
[----:B------:R-:W-:Y:S01]  /*2760*/  IADD3 R6, R0, -R7, RZ ;  /* 0x8000000700067210 */ /* 0x000fe20007ffe0ff */
[----:B------:R0:W-:Y:S01]  /*2770*/  STS.64 [R10+0x400], R12 ;  /* 0x0004000c0a007388 */ /* 0x0001e20000000a00 */
[----:B------:R-:W-:Y:S01]  /*2780*/  MOV R8, 0x3dc6b27f ;  /* 0x3dc6b27f00087802 */ /* 0x000fe20000000f00 */
[----:B------:R-:W-:Y:S01]  /*2790*/  FADD R5, R4, -1 ;  /* 0xbf80000004057421 */ /* 0x000fe20000000000 */
[----:B------:R-:W-:Y:S01]  /*27a0*/  IADD3.X R18, R18, c[0x0][0x17c], R17, P2, P3 ;  /* 0x00005f0012127a10 */ /* 0x000fe200017e6411 */
[----:B------:R1:W-:Y:S01]  /*27b0*/  STS.64 [R10+0x500], R14 ;  /* 0x0005000e0a007388 */ /* 0x0003e20000000a00 */
[----:B------:R-:W-:-:S03]  /*27c0*/  FADD R9, R6, -1 ;  /* 0xbf80000006097421 */ /* 0x000fc60000000000 */
[----:B------:R-:W-:Y:S01]  /*27d0*/  BAR.SYNC.DEFER_BLOCKING 0x0 ;  /* 0x0000000000007b1d */ /* 0x000fe20000010000 */
[-C--:B------:R-:W-:Y:S01]  /*27e0*/  FFMA.FTZ R4, R5, R8.reuse, -0.16845393180847167969 ;  /* 0xbe2c7f3005047423 */ /* 0x080fe20000010008 */
[----:B------:R-:W-:Y:S01]  /*27f0*/  ISETP.GE.U32.AND P2, PT, R0, 0x7f800000, PT ;  /* 0x7f8000000000780c */ /* 0x000fe20003f46070 */
[----:B------:R-:W-:Y:S01]  /*2800*/  FFMA.FTZ R6, R9, R8, -0.16845393180847167969 ;  /* 0xbe2c7f3009067423 */ /* 0x000fe20000010008 */
[----:B------:R-:W-:Y:S01]  /*2810*/  LOP3.LUT R11, R26, 0x38, RZ, 0xc0, !PT ;  /* 0x000000381a0b7812 */ /* 0x000fe200078ec0ff */
[----:B------:R-:W-:Y:S01]  /*2820*/  FFMA.FTZ R4, R5, R4, 0.1716887056827545166 ;  /* 0x3e2fcf2a05047423 */ /* 0x000fe20000010004 */
[----:B0-----:R-:W0:Y:S01]  /*2830*/  S2R R12, SR_TID.X ;  /* 0x00000000000c7919 */ /* 0x001e220000002100 */
[----:B------:R-:W-:Y:S01]  /*2840*/  FFMA.FTZ R6, R9, R6, 0.1716887056827545166 ;  /* 0x3e2fcf2a09067423 */ /* 0x000fe20000010006 */
[----:B------:R-:W-:Y:S01]  /*2850*/  LOP3.LUT R19, R19, 0x40, RZ, 0xc0, !PT ;  /* 0x0000004013137812 */ /* 0x000fe200078ec0ff */
[----:B------:R-:W-:Y:S01]  /*2860*/  FFMA.FTZ R4, R5, R4, -0.17900948226451873779 ;  /* 0xbe374e4305047423 */ /* 0x000fe20000010004 */
[----:B------:R-:W-:Y:S01]  /*2870*/  LOP3.LUT R124, R124, 0x4, RZ, 0xc0, !PT ;  /* 0x000000047c7c7812 */ /* 0x000fe200078ec0ff */
[----:B------:R-:W-:-:S02]  /*2880*/  FFMA.FTZ R8, R9, R6, -0.17900948226451873779 ;  /* 0xbe374e4309087423 */ /* 0x000fc40000010006 */
[----:B------:R-:W-:Y:S01]  /*2890*/  FFMA.FTZ R6, R5, R4, 0.20512372255325317383 ;  /* 0x3e520bf405067423 */ /* 0x000fe20000010004 */
[----:B------:R-:W-:Y:S01]  /*28a0*/  IADD3 R19, R19, R11, R124 ;  /* 0x0000000b13137210 */ /* 0x000fe20007ffe07c */
[----:B------:R-:W-:Y:S01]  /*28b0*/  FFMA.FTZ R8, R9, R8, 0.20512372255325317383 ;  /* 0x3e520bf409087423 */ /* 0x000fe20000010008 */
[----:B------:R2:W3:Y:S01]  /*28c0*/  I2F R4, R3 ;  /* 0x0000000300047306 */ /* 0x0004e20000201400 */
[----:B------:R-:W-:Y:S02]  /*28d0*/  FFMA.FTZ R6, R5, R6, -0.24046532809734344482 ;  /* 0xbe763c8b05067423 */ /* 0x000fe40000010006 */
[----:B------:R-:W-:Y:S02]  /*28e0*/  FFMA.FTZ R8, R9, R8, -0.24046532809734344482 ;  /* 0xbe763c8b09087423 */ /* 0x000fe40000010008 */
[----:B------:R-:W-:Y:S02]  /*28f0*/  FFMA.FTZ R6, R5, R6, 0.28857114911079406738 ;  /* 0x3e93bf9905067423 */ /* 0x000fe40000010006 */
[----:B-1----:R-:W-:Y:S01]  /*2900*/  FFMA.FTZ R10, R9, R8, 0.28857114911079406738 ;  /* 0x3e93bf99090a7423 */ /* 0x002fe20000010008 */
[----:B------:R-:W1:Y:S01]  /*2910*/  LDS.64 R24, [R25] ;  /* 0x0000000019187984 */ /* 0x000e620000000a00 */
[----:B------:R-:W-:Y:S01]  /*2920*/  FFMA.FTZ R6, R5, R6, -0.36067417263984680176 ;  /* 0xbeb8aa4905067423 */ /* 0x000fe20000010006 */
[----:B------:R4:W5:Y:S01]  /*2930*/  I2F R8, R7 ;  /* 0x0000000700087306 */ /* 0x0009620000201400 */
[----:B------:R-:W-:Y:S01]  /*2940*/  FFMA.FTZ R10, R9, R10, -0.36067417263984680176 ;  /* 0xbeb8aa49090a7423 */ /* 0x000fe2000001000a */
[----:B--2---:R-:W-:Y:S01]  /*2950*/  FSEL R3, RZ, -23, P1 ;  /* 0xc1b80000ff037808 */ /* 0x004fe20000800000 */
[----:B------:R-:W-:Y:S01]  /*2960*/  FFMA.FTZ R6, R5, R6, 0.48089820146560668945 ;  /* 0x3ef6384a05067423 */ /* 0x000fe20000010006 */
[----:B------:R-:W-:Y:S01]  /*2970*/  ISETP.GE.U32.AND P1, PT, R32, 0x7f800000, PT ;  /* 0x7f8000002000780c */ /* 0x000fe20003f26070 */
[----:B------:R-:W-:Y:S01]  /*2980*/  FFMA.FTZ R10, R9, R10, 0.48089820146560668945 ;  /* 0x3ef6384a090a7423 */ /* 0x000fe2000001000a */
[----:B0-----:R-:W-:Y:S01]  /*2990*/  LEA.HI R12, R12, 0x18, RZ, 0x1b ;  /* 0x000000180c0c7811 */ /* 0x001fe200078fd8ff */
[----:B------:R-:W-:-:S02]  /*29a0*/  FFMA.FTZ R6, R5, R6, -0.72134751081466674805 ;  /* 0xbf38aa3b05067423 */ /* 0x000fc40000010006 */
[----:B------:R-:W-:Y:S01]  /*29b0*/  FFMA.FTZ R10, R9, R10, -0.72134751081466674805 ;  /* 0xbf38aa3b090a7423 */ /* 0x000fe2000001000a */
[----:B----4-:R-:W-:Y:S01]  /*29c0*/  FSEL R7, RZ, -23, P0 ;  /* 0xc1b80000ff077808 */ /* 0x010fe20000000000 */
[----:B------:R-:W-:Y:S01]  /*29d0*/  FMUL R6, R5, R6 ;  /* 0x0000000605067220 */ /* 0x000fe20000400000 */
[----:B------:R-:W-:Y:S01]  /*29e0*/  FSETP.NEU.AND P0, PT, R32, RZ, PT ;  /* 0x000000ff2000720b */ /* 0x000fe20003f0d000 */
[----:B------:R-:W-:Y:S02]  /*29f0*/  FMUL R10, R9, R10 ;  /* 0x0000000a090a7220 */ /* 0x000fe40000400000 */
[----:B------:R-:W-:Y:S02]  /*2a00*/  FMUL R6, R5, R6 ;  /* 0x0000000605067220 */ /* 0x000fe40000400000 */
[----:B------:R-:W-:Y:S02]  /*2a10*/  FMUL R10, R9, R10 ;  /* 0x0000000a090a7220 */ /* 0x000fe40000400000 */
[----:B---3--:R-:W-:-:S02]  /*2a20*/  FFMA.FTZ R3, R4, 1.1920928955078125e-07, R3 ;  /* 0x3400000004037823 */ /* 0x008fc40000010003 */
[----:B-----5:R-:W-:Y:S01]  /*2a30*/  FFMA.FTZ R7, R8, 1.1920928955078125e-07, R7 ;  /* 0x3400000008077823 */ /* 0x020fe20000010007 */
[----:B------:R-:W-:Y:S01]  /*2a40*/  MOV R8, c[0x0][0x1c8] ;  /* 0x0000720000087a02 */ /* 0x000fe20000000f00 */
[----:B------:R-:W-:Y:S01]  /*2a50*/  FFMA.FTZ R6, R5, 1.4426950216293334961, R6 ;  /* 0x3fb8aa3b05067823 */ /* 0x000fe20000010006 */
[----:B------:R-:W-:Y:S01]  /*2a60*/  @P1 MOV R5, 0x7f800000 ;  /* 0x7f80000000051802 */ /* 0x000fe20000000f00 */
[----:B------:R-:W-:Y:S02]  /*2a70*/  FFMA.FTZ R4, R9, 1.4426950216293334961, R10 ;  /* 0x3fb8aa3b09047823 */ /* 0x000fe4000001000a */
[----:B------:R-:W-:Y:S01]  /*2a80*/  FADD R10, R3, R6 ;  /* 0x00000006030a7221 */ /* 0x000fe20000000000 */
[----:B------:R-:W-:Y:S01]  /*2a90*/  LEA R3, R8, R123, 0x3 ;  /* 0x0000007b08037211 */ /* 0x000fe200078e18ff */
[----:B------:R-:W-:Y:S01]  /*2aa0*/  FADD R11, R7, R4 ;  /* 0x00000004070b7221 */ /* 0x000fe20000000000 */
[----:B------:R-:W-:Y:S01]  /*2ab0*/  @P2 MOV R7, 0x7f800000 ;  /* 0x7f80000000072802 */ /* 0x000fe20000000f00 */
[----:B------:R-:W-:Y:S01]  /*2ac0*/  @P1 FFMA.FTZ R10, R32, R5, +INF ;  /* 0x7f800000200a1423 */ /* 0x000fe20000010005 */
[-C--:B------:R-:W-:Y:S01]  /*2ad0*/  LEA R4, P1, R123, R2.reuse, 0x1 ;  /* 0x000000027b047211 */ /* 0x080fe200078208ff */
[----:B------:R-:W-:Y:S01]  /*2ae0*/  IMAD R13, R12, c[0x0][0x1c8], RZ ;  /* 0x000072000c0d7a24 */ /* 0x000fe200078e02ff */
[----:B------:R-:W-:Y:S01]  /*2af0*/  LEA R9, R8, R3, 0x3 ;  /* 0x0000000308097211 */ /* 0x000fe200078e18ff */
[----:B------:R-:W-:Y:S01]  /*2b00*/  @P2 FFMA.FTZ R11, R0, R7, +INF ;  /* 0x7f800000000b2423 */ /* 0x000fe20000010007 */
[----:B------:R-:W-:-:S02]  /*2b10*/  LEA R6, P2, R3, R2, 0x1 ;  /* 0x0000000203067211 */ /* 0x000fc400078408ff */
[----:B------:R-:W-:Y:S02]  /*2b20*/  LEA.HI.X.SX32 R5, R123, R18, 0x1, P1 ;  /* 0x000000127b057211 */ /* 0x000fe400008f0eff */
[-C--:B------:R-:W-:Y:S02]  /*2b30*/  LEA R8, P3, R9, R2.reuse, 0x1 ;  /* 0x0000000209087211 */ /* 0x080fe400078608ff */
[----:B------:R-:W-:Y:S01]  /*2b40*/  LEA R2, P5, R13, R2, 0x1 ;  /* 0x000000020d027211 */ /* 0x000fe200078a08ff */
[----:B-1----:R0:W-:Y:S01]  /*2b50*/  STG.E.U16 [R4.64], R24 ;  /* 0x0000001804007986 */ /* 0x0021e2000c101504 */
[----:B------:R-:W-:Y:S02]  /*2b60*/  FSETP.NEU.AND P1, PT, R0, RZ, PT ;  /* 0x000000ff0000720b */ /* 0x000fe40003f2d000 */
[----:B------:R-:W-:Y:S02]  /*2b70*/  LEA.HI.X.SX32 R7, R3, R18, 0x1, P2 ;  /* 0x0000001203077211 */ /* 0x000fe400010f0eff */
[----:B------:R-:W-:-:S02]  /*2b80*/  PRMT R0, R24, 0x7632, R0 ;  /* 0x0000763218007816 */ /* 0x000fc40000000000 */
[-C--:B------:R-:W-:Y:S02]  /*2b90*/  LEA.HI.X.SX32 R9, R9, R18.reuse, 0x1, P3 ;  /* 0x0000001209097211 */ /* 0x080fe400018f0eff */
[----:B------:R-:W-:Y:S01]  /*2ba0*/  LEA.HI.X.SX32 R3, R13, R18, 0x1, P5 ;  /* 0x000000120d037211 */ /* 0x000fe200028f0eff */
[----:B------:R1:W-:Y:S01]  /*2bb0*/  STG.E.U16 [R6.64], R0 ;  /* 0x0000000006007986 */ /* 0x0003e2000c101504 */
[----:B------:R-:W-:Y:S02]  /*2bc0*/  FSEL R13, R10, -INF , P0 ;  /* 0xff8000000a0d7808 */ /* 0x000fe40000000000 */
[----:B0-----:R-:W-:Y:S01]  /*2bd0*/  PRMT R5, R25, 0x7632, R5 ;  /* 0x0000763219057816 */ /* 0x001fe20000000005 */
[----:B------:R1:W-:Y:S01]  /*2be0*/  STG.E.U16 [R8.64], R25 ;  /* 0x0000001908007986 */ /* 0x0003e2000c101504 */
[----:B------:R-:W-:Y:S01]  /*2bf0*/  FSEL R11, R11, -INF , P1 ;  /* 0xff8000000b0b7808 */ /* 0x000fe20000800000 */
[----:B------:R-:W-:Y:S02]  /*2c00*/  FFMA R10, R13, 0.69314718246459960938, R36 ;  /* 0x3f3172180d0a7823 */ /* 0x000fe40000000024 */
[----:B------:R1:W-:Y:S02]  /*2c10*/  STG.E.U16 [R2.64], R5 ;  /* 0x0000000502007986 */ /* 0x0003e4000c101504 */
[----:B------:R-:W-:-:S02]  /*2c20*/  FFMA R11, R11, 0.69314718246459960938, R64 ;  /* 0x3f3172180b0b7823 */ /* 0x000fc40000000040 */
[----:B------:R-:W-:Y:S06]  /*2c30*/  BAR.SYNC.DEFER_BLOCKING 0x0 ;  /* 0x0000000000007b1d */ /* 0x000fec0000010000 */
[----:B------:R1:W-:Y:S04]  /*2c40*/  STS.64 [R125], R10 ;  /* 0x0000000a7d007388 */ /* 0x0003e80000000a00 */
[----:B------:R-:W-:Y:S06]  /*2c50*/  BAR.SYNC.DEFER_BLOCKING 0x0 ;  /* 0x0000000000007b1d */ /* 0x000fec0000010000 */
[----:B------:R-:W-:Y:S05]  /*2c60*/  @P4 EXIT ;  /* 0x000000000000494d */ /* 0x000fea0003800000 */
[----:B-1----:R-:W0:Y:S01]  /*2c70*/  LDS R19, [R19] ;  /* 0x0000000013137984 */ /* 0x002e220000000800 */
[----:B------:R-:W-:Y:S01]  /*2c80*/  IMAD R0, R34, c[0x0][0x1cc], RZ ;  /* 0x0000730022007a24 */ /* 0x000fe200078e02ff */
[C---:B------:R-:W-:Y:S01]  /*2c90*/  SHF.L.U32 R3, R120.reuse, 0x2, RZ ;  /* 0x0000000278037819 */ /* 0x040fe200000006ff */
[----:B------:R-:W-:-:S03]  /*2ca0*/  IMAD.HI R5, R120, 0x4, RZ ;  /* 0x0000000478057827 */ /* 0x000fc600078e02ff */
[C---:B------:R-:W-:Y:S01]  /*2cb0*/  SHF.L.U32 R2, R0.reuse, 0x2, RZ ;  /* 0x0000000200027819 */ /* 0x040fe200000006ff */
[----:B------:R-:W-:-:S03]  /*2cc0*/  IMAD.HI R0, R0, 0x4, RZ ;  /* 0x0000000400007827 */ /* 0x000fc600078e02ff */
[----:B------:R-:W-:-:S04]  /*2cd0*/  IADD3 R2, P0, P1, R3, c[0x0][0x180], R2 ;  /* 0x0000600003027a10 */ /* 0x000fc8000791e002 */
[----:B------:R-:W-:-:S05]  /*2ce0*/  IADD3.X R3, R5, c[0x0][0x184], R0, P0, P1 ;  /* 0x0000610005037a10 */ /* 0x000fca00007e2400 */
[----:B0-----:R-:W-:Y:S01]  /*2cf0*/  STG.E [R2.64], R19 ;  /* 0x0000001302007986 */ /* 0x001fe2000c101904 */
[----:B------:R-:W-:Y:S05]  /*2d00*/  EXIT ;  /* 0x000000000000794d */ /* 0x000fea0003800000 */
.L_x_2:
[----:B------:R-:W-:-:S00]  /*2d10*/  BRA `(.L_x_2) ;  /* 0xfffffff000007947 */ /* 0x000fc0000383ffff */
[----:B------:R-:W-:-:S00]  /*2d20*/  NOP ;  /* 0x0000000000007918 */ /* 0x000fc00000000000 */
        /* <DEDUP_REMOVED lines=13> */
.L_x_3:


//--------------------- .nv.global.init           --------------------------
	.section	.nv.global.init,"aw",@progbits
.nv.global.init:
	.type		_$_str,@object
	.size		_$_str,(.L_0 - _$_str)
_$_str:
        /*0000*/ 	.byte	0x5f, 0x5f, 0x43, 0x55, 0x44, 0x41, 0x5f, 0x46, 0x54, 0x5a, 0x00
.L_0:


//--------------------- .nv.shared.attn_fwd       --------------------------
	.section	.nv.shared.attn_fwd,"aw",@nobits
	.sectionflags	@""
	.align	16
